//
// Generated by NVIDIA NVVM Compiler
//
// Compiler Build ID: CL-36424714
// Cuda compilation tools, release 13.0, V13.0.88
// Based on NVVM 20.0.0
//

.version 9.0
.target sm_100
.address_size 64

	// .globl	_Z16sgpu_cuda_kerneliiPjS_S_S_i
// _ZZ16sgpu_cuda_kerneliiPjS_S_S_iE4down has been demoted
// _ZZ16sgpu_cuda_kerneliiPjS_S_S_iE4left has been demoted
// _ZZ16sgpu_cuda_kerneliiPjS_S_S_iE5right has been demoted
// _ZZ16sgpu_cuda_kerneliiPjS_S_S_iE6bitmap has been demoted
// _ZZ16sgpu_cuda_kerneliiPjS_S_S_iE3sum has been demoted
// _ZZ14cuda_kernel_b1iiPjS_S_S_S_S_iiiE4down has been demoted
// _ZZ14cuda_kernel_b1iiPjS_S_S_S_S_iiiE4left has been demoted
// _ZZ14cuda_kernel_b1iiPjS_S_S_S_S_iiiE5right has been demoted
// _ZZ14cuda_kernel_b1iiPjS_S_S_S_S_iiiE6bitmap has been demoted
// _ZZ14cuda_kernel_b1iiPjS_S_S_S_S_iiiE3sum has been demoted
// _ZZ14cuda_kernel_b1iiPjS_S_S_S_S_iiiE4usum has been demoted
// _ZZ14cuda_kernel_b2iiPjS_S_S_S_S_iiiiiiiiE4down has been demoted
// _ZZ14cuda_kernel_b2iiPjS_S_S_S_S_iiiiiiiiE4left has been demoted
// _ZZ14cuda_kernel_b2iiPjS_S_S_S_S_iiiiiiiiE5right has been demoted
// _ZZ14cuda_kernel_b2iiPjS_S_S_S_S_iiiiiiiiE6bitmap has been demoted
// _ZZ14cuda_kernel_b2iiPjS_S_S_S_S_iiiiiiiiE8c_aBoard has been demoted
// _ZZ14cuda_kernel_b2iiPjS_S_S_S_S_iiiiiiiiE3sum has been demoted
// _ZZ14cuda_kernel_b2iiPjS_S_S_S_S_iiiiiiiiE4usum has been demoted

.visible .entry _Z16sgpu_cuda_kerneliiPjS_S_S_i(
	.param .u32 _Z16sgpu_cuda_kerneliiPjS_S_S_i_param_0,
	.param .u32 _Z16sgpu_cuda_kerneliiPjS_S_S_i_param_1,
	.param .u64 .ptr .align 1 _Z16sgpu_cuda_kerneliiPjS_S_S_i_param_2,
	.param .u64 .ptr .align 1 _Z16sgpu_cuda_kerneliiPjS_S_S_i_param_3,
	.param .u64 .ptr .align 1 _Z16sgpu_cuda_kerneliiPjS_S_S_i_param_4,
	.param .u64 .ptr .align 1 _Z16sgpu_cuda_kerneliiPjS_S_S_i_param_5,
	.param .u32 _Z16sgpu_cuda_kerneliiPjS_S_S_i_param_6
)
{
	.reg .pred 	%p<14>;
	.reg .b32 	%r<89>;
	.reg .b64 	%rd<15>;
	// demoted variable
	.shared .align 4 .b8 _ZZ16sgpu_cuda_kerneliiPjS_S_S_iE4down[3840];
	// demoted variable
	.shared .align 4 .b8 _ZZ16sgpu_cuda_kerneliiPjS_S_S_iE4left[3840];
	// demoted variable
	.shared .align 4 .b8 _ZZ16sgpu_cuda_kerneliiPjS_S_S_iE5right[3840];
	// demoted variable
	.shared .align 4 .b8 _ZZ16sgpu_cuda_kerneliiPjS_S_S_iE6bitmap[3840];
	// demoted variable
	.shared .align 4 .b8 _ZZ16sgpu_cuda_kerneliiPjS_S_S_iE3sum[384];
	ld.param.u32 	%r24, [_Z16sgpu_cuda_kerneliiPjS_S_S_i_param_0];
	ld.param.u32 	%r23, [_Z16sgpu_cuda_kerneliiPjS_S_S_i_param_1];
	ld.param.u64 	%rd1, [_Z16sgpu_cuda_kerneliiPjS_S_S_i_param_2];
	ld.param.u64 	%rd2, [_Z16sgpu_cuda_kerneliiPjS_S_S_i_param_3];
	ld.param.u64 	%rd3, [_Z16sgpu_cuda_kerneliiPjS_S_S_i_param_4];
	ld.param.u64 	%rd4, [_Z16sgpu_cuda_kerneliiPjS_S_S_i_param_5];
	ld.param.u32 	%r25, [_Z16sgpu_cuda_kerneliiPjS_S_S_i_param_6];
	mov.u32 	%r1, %tid.x;
	mov.u32 	%r2, %ctaid.x;
	mov.u32 	%r26, %ntid.x;
	mad.lo.s32 	%r3, %r2, %r26, %r1;
	mov.b32 	%r27, -1;
	shl.b32 	%r4, %r27, %r24;
	setp.ge.s32 	%p1, %r3, %r25;
	shl.b32 	%r28, %r1, 2;
	mov.u32 	%r29, _ZZ16sgpu_cuda_kerneliiPjS_S_S_iE3sum;
	add.s32 	%r5, %r29, %r28;
	@%p1 bra 	$L__BB0_11;
	cvta.to.global.u64 	%rd5, %rd1;
	cvta.to.global.u64 	%rd6, %rd2;
	cvta.to.global.u64 	%rd7, %rd3;
	mul.wide.s32 	%rd8, %r3, 4;
	add.s64 	%rd9, %rd5, %rd8;
	ld.global.u32 	%r32, [%rd9];
	mul.lo.s32 	%r33, %r1, 40;
	mov.u32 	%r34, _ZZ16sgpu_cuda_kerneliiPjS_S_S_iE4down;
	add.s32 	%r6, %r34, %r33;
	st.shared.u32 	[%r6], %r32;
	add.s64 	%rd10, %rd6, %rd8;
	ld.global.u32 	%r35, [%rd10];
	mov.u32 	%r36, _ZZ16sgpu_cuda_kerneliiPjS_S_S_iE4left;
	add.s32 	%r7, %r36, %r33;
	st.shared.u32 	[%r7], %r35;
	add.s64 	%rd11, %rd7, %rd8;
	ld.global.u32 	%r37, [%rd11];
	mov.u32 	%r38, _ZZ16sgpu_cuda_kerneliiPjS_S_S_iE5right;
	add.s32 	%r8, %r38, %r33;
	st.shared.u32 	[%r8], %r37;
	or.b32  	%r39, %r35, %r32;
	or.b32  	%r40, %r39, %r37;
	mov.u32 	%r41, _ZZ16sgpu_cuda_kerneliiPjS_S_S_iE6bitmap;
	add.s32 	%r9, %r41, %r33;
	st.shared.u32 	[%r9], %r40;
	not.b32 	%r10, %r4;
	mov.b32 	%r88, 0;
	mov.u32 	%r87, %r88;
$L__BB0_2:
	shl.b32 	%r42, %r88, 2;
	add.s32 	%r13, %r9, %r42;
	ld.shared.u32 	%r14, [%r13];
	or.b32  	%r43, %r14, %r4;
	setp.ne.s32 	%p2, %r43, -1;
	@%p2 bra 	$L__BB0_4;
	add.s32 	%r88, %r88, -1;
	bra.uni 	$L__BB0_9;
$L__BB0_4:
	add.s32 	%r44, %r14, 1;
	not.b32 	%r45, %r14;
	and.b32  	%r16, %r44, %r45;
	or.b32  	%r46, %r44, %r14;
	st.shared.u32 	[%r13], %r46;
	and.b32  	%r47, %r16, %r10;
	setp.eq.s32 	%p3, %r47, 0;
	@%p3 bra 	$L__BB0_8;
	add.s32 	%r17, %r88, 1;
	setp.ne.s32 	%p4, %r17, %r23;
	@%p4 bra 	$L__BB0_7;
	add.s32 	%r87, %r87, 1;
	add.s32 	%r88, %r88, -1;
	bra.uni 	$L__BB0_9;
$L__BB0_7:
	add.s32 	%r49, %r6, %r42;
	ld.shared.u32 	%r50, [%r49];
	or.b32  	%r51, %r50, %r16;
	st.shared.u32 	[%r49+4], %r51;
	add.s32 	%r52, %r7, %r42;
	ld.shared.u32 	%r53, [%r52];
	or.b32  	%r54, %r53, %r16;
	shl.b32 	%r55, %r54, 1;
	st.shared.u32 	[%r52+4], %r55;
	add.s32 	%r56, %r8, %r42;
	ld.shared.u32 	%r57, [%r56];
	or.b32  	%r58, %r57, %r16;
	shr.u32 	%r59, %r58, 1;
	st.shared.u32 	[%r56+4], %r59;
	or.b32  	%r60, %r51, %r55;
	or.b32  	%r61, %r60, %r59;
	st.shared.u32 	[%r13+4], %r61;
	mov.u32 	%r88, %r17;
	bra.uni 	$L__BB0_9;
$L__BB0_8:
	add.s32 	%r88, %r88, -1;
$L__BB0_9:
	setp.gt.s32 	%p5, %r88, -1;
	@%p5 bra 	$L__BB0_2;
	st.shared.u32 	[%r5], %r87;
	bra.uni 	$L__BB0_12;
$L__BB0_11:
	mov.b32 	%r30, 0;
	st.shared.u32 	[%r5], %r30;
$L__BB0_12:
	bar.sync 	0;
	and.b32  	%r62, %r1, 992;
	setp.ne.s32 	%p6, %r62, 0;
	@%p6 bra 	$L__BB0_14;
	ld.shared.u32 	%r63, [%r5+256];
	ld.shared.u32 	%r64, [%r5];
	add.s32 	%r65, %r64, %r63;
	st.shared.u32 	[%r5], %r65;
$L__BB0_14:
	bar.sync 	0;
	setp.gt.u32 	%p7, %r1, 31;
	@%p7 bra 	$L__BB0_16;
	ld.shared.u32 	%r66, [%r5+128];
	ld.shared.u32 	%r67, [%r5];
	add.s32 	%r68, %r67, %r66;
	st.shared.u32 	[%r5], %r68;
$L__BB0_16:
	bar.sync 	0;
	setp.gt.u32 	%p8, %r1, 15;
	@%p8 bra 	$L__BB0_18;
	ld.shared.u32 	%r69, [%r5+64];
	ld.shared.u32 	%r70, [%r5];
	add.s32 	%r71, %r70, %r69;
	st.shared.u32 	[%r5], %r71;
$L__BB0_18:
	bar.sync 	0;
	setp.gt.u32 	%p9, %r1, 7;
	@%p9 bra 	$L__BB0_20;
	ld.shared.u32 	%r72, [%r5+32];
	ld.shared.u32 	%r73, [%r5];
	add.s32 	%r74, %r73, %r72;
	st.shared.u32 	[%r5], %r74;
$L__BB0_20:
	bar.sync 	0;
	setp.gt.u32 	%p10, %r1, 3;
	@%p10 bra 	$L__BB0_22;
	ld.shared.u32 	%r75, [%r5+16];
	ld.shared.u32 	%r76, [%r5];
	add.s32 	%r77, %r76, %r75;
	st.shared.u32 	[%r5], %r77;
$L__BB0_22:
	bar.sync 	0;
	setp.gt.u32 	%p11, %r1, 1;
	@%p11 bra 	$L__BB0_24;
	ld.shared.u32 	%r78, [%r5+8];
	ld.shared.u32 	%r79, [%r5];
	add.s32 	%r80, %r79, %r78;
	st.shared.u32 	[%r5], %r80;
$L__BB0_24:
	bar.sync 	0;
	setp.ne.s32 	%p12, %r1, 0;
	@%p12 bra 	$L__BB0_26;
	ld.shared.u32 	%r81, [_ZZ16sgpu_cuda_kerneliiPjS_S_S_iE3sum+4];
	ld.shared.u32 	%r82, [_ZZ16sgpu_cuda_kerneliiPjS_S_S_iE3sum];
	add.s32 	%r83, %r82, %r81;
	st.shared.u32 	[_ZZ16sgpu_cuda_kerneliiPjS_S_S_iE3sum], %r83;
$L__BB0_26:
	setp.ne.s32 	%p13, %r1, 0;
	bar.sync 	0;
	@%p13 bra 	$L__BB0_28;
	ld.shared.u32 	%r84, [_ZZ16sgpu_cuda_kerneliiPjS_S_S_iE3sum];
	cvta.to.global.u64 	%rd12, %rd4;
	mul.wide.u32 	%rd13, %r2, 4;
	add.s64 	%rd14, %rd12, %rd13;
	st.global.u32 	[%rd14], %r84;
$L__BB0_28:
	ret;

}
	// .globl	_Z14cuda_kernel_b1iiPjS_S_S_S_S_iii
.visible .entry _Z14cuda_kernel_b1iiPjS_S_S_S_S_iii(
	.param .u32 _Z14cuda_kernel_b1iiPjS_S_S_S_S_iii_param_0,
	.param .u32 _Z14cuda_kernel_b1iiPjS_S_S_S_S_iii_param_1,
	.param .u64 .ptr .align 1 _Z14cuda_kernel_b1iiPjS_S_S_S_S_iii_param_2,
	.param .u64 .ptr .align 1 _Z14cuda_kernel_b1iiPjS_S_S_S_S_iii_param_3,
	.param .u64 .ptr .align 1 _Z14cuda_kernel_b1iiPjS_S_S_S_S_iii_param_4,
	.param .u64 .ptr .align 1 _Z14cuda_kernel_b1iiPjS_S_S_S_S_iii_param_5,
	.param .u64 .ptr .align 1 _Z14cuda_kernel_b1iiPjS_S_S_S_S_iii_param_6,
	.param .u64 .ptr .align 1 _Z14cuda_kernel_b1iiPjS_S_S_S_S_iii_param_7,
	.param .u32 _Z14cuda_kernel_b1iiPjS_S_S_S_S_iii_param_8,
	.param .u32 _Z14cuda_kernel_b1iiPjS_S_S_S_S_iii_param_9,
	.param .u32 _Z14cuda_kernel_b1iiPjS_S_S_S_S_iii_param_10
)
{
	.reg .pred 	%p<15>;
	.reg .b32 	%r<125>;
	.reg .b64 	%rd<18>;
	// demoted variable
	.shared .align 4 .b8 _ZZ14cuda_kernel_b1iiPjS_S_S_S_S_iiiE4down[3840];
	// demoted variable
	.shared .align 4 .b8 _ZZ14cuda_kernel_b1iiPjS_S_S_S_S_iiiE4left[3840];
	// demoted variable
	.shared .align 4 .b8 _ZZ14cuda_kernel_b1iiPjS_S_S_S_S_iiiE5right[3840];
	// demoted variable
	.shared .align 4 .b8 _ZZ14cuda_kernel_b1iiPjS_S_S_S_S_iiiE6bitmap[3840];
	// demoted variable
	.shared .align 4 .b8 _ZZ14cuda_kernel_b1iiPjS_S_S_S_S_iiiE3sum[384];
	// demoted variable
	.shared .align 4 .b8 _ZZ14cuda_kernel_b1iiPjS_S_S_S_S_iiiE4usum[384];
	ld.param.u32 	%r29, [_Z14cuda_kernel_b1iiPjS_S_S_S_S_iii_param_0];
	ld.param.u32 	%r26, [_Z14cuda_kernel_b1iiPjS_S_S_S_S_iii_param_1];
	ld.param.u64 	%rd1, [_Z14cuda_kernel_b1iiPjS_S_S_S_S_iii_param_2];
	ld.param.u64 	%rd2, [_Z14cuda_kernel_b1iiPjS_S_S_S_S_iii_param_3];
	ld.param.u64 	%rd3, [_Z14cuda_kernel_b1iiPjS_S_S_S_S_iii_param_4];
	ld.param.u64 	%rd4, [_Z14cuda_kernel_b1iiPjS_S_S_S_S_iii_param_5];
	ld.param.u64 	%rd5, [_Z14cuda_kernel_b1iiPjS_S_S_S_S_iii_param_6];
	ld.param.u32 	%r30, [_Z14cuda_kernel_b1iiPjS_S_S_S_S_iii_param_8];
	ld.param.u32 	%r27, [_Z14cuda_kernel_b1iiPjS_S_S_S_S_iii_param_9];
	ld.param.u32 	%r28, [_Z14cuda_kernel_b1iiPjS_S_S_S_S_iii_param_10];
	mov.u32 	%r1, %tid.x;
	mov.u32 	%r2, %ctaid.x;
	mov.u32 	%r31, %ntid.x;
	mad.lo.s32 	%r3, %r2, %r31, %r1;
	mov.b32 	%r32, -1;
	shl.b32 	%r33, %r32, %r29;
	not.b32 	%r4, %r33;
	setp.ge.s32 	%p1, %r3, %r30;
	shl.b32 	%r34, %r1, 2;
	mov.u32 	%r35, _ZZ14cuda_kernel_b1iiPjS_S_S_S_S_iiiE3sum;
	add.s32 	%r5, %r35, %r34;
	mov.u32 	%r36, _ZZ14cuda_kernel_b1iiPjS_S_S_S_S_iiiE4usum;
	add.s32 	%r6, %r36, %r34;
	@%p1 bra 	$L__BB1_11;
	cvta.to.global.u64 	%rd6, %rd1;
	cvta.to.global.u64 	%rd7, %rd2;
	cvta.to.global.u64 	%rd8, %rd3;
	mul.wide.s32 	%rd9, %r3, 4;
	add.s64 	%rd10, %rd6, %rd9;
	ld.global.u32 	%r39, [%rd10];
	mul.lo.s32 	%r40, %r1, 40;
	mov.u32 	%r41, _ZZ14cuda_kernel_b1iiPjS_S_S_S_S_iiiE4down;
	add.s32 	%r7, %r41, %r40;
	st.shared.u32 	[%r7], %r39;
	add.s64 	%rd11, %rd7, %rd9;
	ld.global.u32 	%r42, [%rd11];
	mov.u32 	%r43, _ZZ14cuda_kernel_b1iiPjS_S_S_S_S_iiiE4left;
	add.s32 	%r8, %r43, %r40;
	st.shared.u32 	[%r8], %r42;
	add.s64 	%rd12, %rd8, %rd9;
	ld.global.u32 	%r44, [%rd12];
	mov.u32 	%r45, _ZZ14cuda_kernel_b1iiPjS_S_S_S_S_iiiE5right;
	add.s32 	%r9, %r45, %r40;
	st.shared.u32 	[%r9], %r44;
	or.b32  	%r46, %r42, %r39;
	or.b32  	%r47, %r46, %r44;
	not.b32 	%r48, %r47;
	and.b32  	%r49, %r48, %r4;
	mov.u32 	%r50, _ZZ14cuda_kernel_b1iiPjS_S_S_S_S_iiiE6bitmap;
	add.s32 	%r10, %r50, %r40;
	st.shared.u32 	[%r10], %r49;
	mov.b32 	%r124, 0;
	mov.u32 	%r123, %r124;
	mov.u32 	%r122, %r124;
$L__BB1_2:
	shl.b32 	%r51, %r124, 2;
	add.s32 	%r14, %r10, %r51;
	ld.shared.u32 	%r15, [%r14];
	setp.ne.s32 	%p2, %r15, 0;
	@%p2 bra 	$L__BB1_4;
	add.s32 	%r124, %r124, -1;
	bra.uni 	$L__BB1_9;
$L__BB1_4:
	add.s32 	%r52, %r124, %r27;
	setp.lt.s32 	%p3, %r52, %r28;
	and.b32  	%r53, %r15, -3;
	selp.b32 	%r54, %r53, %r15, %p3;
	neg.s32 	%r55, %r54;
	and.b32  	%r17, %r54, %r55;
	xor.b32  	%r56, %r17, %r54;
	st.shared.u32 	[%r14], %r56;
	and.b32  	%r57, %r17, %r4;
	setp.eq.s32 	%p4, %r57, 0;
	@%p4 bra 	$L__BB1_8;
	add.s32 	%r18, %r124, 1;
	setp.ne.s32 	%p5, %r18, %r26;
	@%p5 bra 	$L__BB1_7;
	add.s32 	%r123, %r123, 1;
	add.s32 	%r122, %r122, 8;
	add.s32 	%r124, %r124, -1;
	bra.uni 	$L__BB1_9;
$L__BB1_7:
	add.s32 	%r59, %r7, %r51;
	ld.shared.u32 	%r60, [%r59];
	or.b32  	%r61, %r60, %r17;
	st.shared.u32 	[%r59+4], %r61;
	add.s32 	%r62, %r8, %r51;
	ld.shared.u32 	%r63, [%r62];
	or.b32  	%r64, %r63, %r17;
	shl.b32 	%r65, %r64, 1;
	st.shared.u32 	[%r62+4], %r65;
	add.s32 	%r66, %r9, %r51;
	ld.shared.u32 	%r67, [%r66];
	or.b32  	%r68, %r67, %r17;
	shr.u32 	%r69, %r68, 1;
	st.shared.u32 	[%r66+4], %r69;
	or.b32  	%r70, %r61, %r65;
	or.b32  	%r71, %r70, %r69;
	not.b32 	%r72, %r71;
	and.b32  	%r73, %r72, %r4;
	st.shared.u32 	[%r14+4], %r73;
	mov.u32 	%r124, %r18;
	bra.uni 	$L__BB1_9;
$L__BB1_8:
	add.s32 	%r124, %r124, -1;
$L__BB1_9:
	setp.gt.s32 	%p6, %r124, -1;
	@%p6 bra 	$L__BB1_2;
	st.shared.u32 	[%r5], %r122;
	st.shared.u32 	[%r6], %r123;
	bra.uni 	$L__BB1_12;
$L__BB1_11:
	mov.b32 	%r37, 0;
	st.shared.u32 	[%r5], %r37;
	st.shared.u32 	[%r6], %r37;
$L__BB1_12:
	bar.sync 	0;
	and.b32  	%r74, %r1, 992;
	setp.ne.s32 	%p7, %r74, 0;
	@%p7 bra 	$L__BB1_14;
	ld.shared.u32 	%r75, [%r5+256];
	ld.shared.u32 	%r76, [%r5];
	add.s32 	%r77, %r76, %r75;
	st.shared.u32 	[%r5], %r77;
	ld.shared.u32 	%r78, [%r6+256];
	ld.shared.u32 	%r79, [%r6];
	add.s32 	%r80, %r79, %r78;
	st.shared.u32 	[%r6], %r80;
$L__BB1_14:
	bar.sync 	0;
	setp.gt.u32 	%p8, %r1, 31;
	@%p8 bra 	$L__BB1_16;
	ld.shared.u32 	%r81, [%r5+128];
	ld.shared.u32 	%r82, [%r5];
	add.s32 	%r83, %r82, %r81;
	st.shared.u32 	[%r5], %r83;
	ld.shared.u32 	%r84, [%r6+128];
	ld.shared.u32 	%r85, [%r6];
	add.s32 	%r86, %r85, %r84;
	st.shared.u32 	[%r6], %r86;
$L__BB1_16:
	bar.sync 	0;
	setp.gt.u32 	%p9, %r1, 15;
	@%p9 bra 	$L__BB1_18;
	ld.shared.u32 	%r87, [%r5+64];
	ld.shared.u32 	%r88, [%r5];
	add.s32 	%r89, %r88, %r87;
	st.shared.u32 	[%r5], %r89;
	ld.shared.u32 	%r90, [%r6+64];
	ld.shared.u32 	%r91, [%r6];
	add.s32 	%r92, %r91, %r90;
	st.shared.u32 	[%r6], %r92;
$L__BB1_18:
	bar.sync 	0;
	setp.gt.u32 	%p10, %r1, 7;
	@%p10 bra 	$L__BB1_20;
	ld.shared.u32 	%r93, [%r5+32];
	ld.shared.u32 	%r94, [%r5];
	add.s32 	%r95, %r94, %r93;
	st.shared.u32 	[%r5], %r95;
	ld.shared.u32 	%r96, [%r6+32];
	ld.shared.u32 	%r97, [%r6];
	add.s32 	%r98, %r97, %r96;
	st.shared.u32 	[%r6], %r98;
$L__BB1_20:
	bar.sync 	0;
	setp.gt.u32 	%p11, %r1, 3;
	@%p11 bra 	$L__BB1_22;
	ld.shared.u32 	%r99, [%r5+16];
	ld.shared.u32 	%r100, [%r5];
	add.s32 	%r101, %r100, %r99;
	st.shared.u32 	[%r5], %r101;
	ld.shared.u32 	%r102, [%r6+16];
	ld.shared.u32 	%r103, [%r6];
	add.s32 	%r104, %r103, %r102;
	st.shared.u32 	[%r6], %r104;
$L__BB1_22:
	bar.sync 	0;
	setp.gt.u32 	%p12, %r1, 1;
	@%p12 bra 	$L__BB1_24;
	ld.shared.u32 	%r105, [%r5+8];
	ld.shared.u32 	%r106, [%r5];
	add.s32 	%r107, %r106, %r105;
	st.shared.u32 	[%r5], %r107;
	ld.shared.u32 	%r108, [%r6+8];
	ld.shared.u32 	%r109, [%r6];
	add.s32 	%r110, %r109, %r108;
	st.shared.u32 	[%r6], %r110;
$L__BB1_24:
	bar.sync 	0;
	setp.ne.s32 	%p13, %r1, 0;
	@%p13 bra 	$L__BB1_26;
	ld.shared.u32 	%r111, [_ZZ14cuda_kernel_b1iiPjS_S_S_S_S_iiiE3sum+4];
	ld.shared.u32 	%r112, [_ZZ14cuda_kernel_b1iiPjS_S_S_S_S_iiiE3sum];
	add.s32 	%r113, %r112, %r111;
	st.shared.u32 	[_ZZ14cuda_kernel_b1iiPjS_S_S_S_S_iiiE3sum], %r113;
	ld.shared.u32 	%r114, [_ZZ14cuda_kernel_b1iiPjS_S_S_S_S_iiiE4usum+4];
	ld.shared.u32 	%r115, [_ZZ14cuda_kernel_b1iiPjS_S_S_S_S_iiiE4usum];
	add.s32 	%r116, %r115, %r114;
	st.shared.u32 	[_ZZ14cuda_kernel_b1iiPjS_S_S_S_S_iiiE4usum], %r116;
$L__BB1_26:
	setp.ne.s32 	%p14, %r1, 0;
	bar.sync 	0;
	@%p14 bra 	$L__BB1_28;
	ld.shared.u32 	%r117, [_ZZ14cuda_kernel_b1iiPjS_S_S_S_S_iiiE3sum];
	cvta.to.global.u64 	%rd13, %rd4;
	mul.wide.u32 	%rd14, %r2, 4;
	add.s64 	%rd15, %rd13, %rd14;
	st.global.u32 	[%rd15], %r117;
	ld.shared.u32 	%r118, [_ZZ14cuda_kernel_b1iiPjS_S_S_S_S_iiiE4usum];
	cvta.to.global.u64 	%rd16, %rd5;
	add.s64 	%rd17, %rd16, %rd14;
	st.global.u32 	[%rd17], %r118;
$L__BB1_28:
	ret;

}
	// .globl	_Z14cuda_kernel_b2iiPjS_S_S_S_S_iiiiiiii
.visible .entry _Z14cuda_kernel_b2iiPjS_S_S_S_S_iiiiiiii(
	.param .u32 _Z14cuda_kernel_b2iiPjS_S_S_S_S_iiiiiiii_param_0,
	.param .u32 _Z14cuda_kernel_b2iiPjS_S_S_S_S_iiiiiiii_param_1,
	.param .u64 .ptr .align 1 _Z14cuda_kernel_b2iiPjS_S_S_S_S_iiiiiiii_param_2,
	.param .u64 .ptr .align 1 _Z14cuda_kernel_b2iiPjS_S_S_S_S_iiiiiiii_param_3,
	.param .u64 .ptr .align 1 _Z14cuda_kernel_b2iiPjS_S_S_S_S_iiiiiiii_param_4,
	.param .u64 .ptr .align 1 _Z14cuda_kernel_b2iiPjS_S_S_S_S_iiiiiiii_param_5,
	.param .u64 .ptr .align 1 _Z14cuda_kernel_b2iiPjS_S_S_S_S_iiiiiiii_param_6,
	.param .u64 .ptr .align 1 _Z14cuda_kernel_b2iiPjS_S_S_S_S_iiiiiiii_param_7,
	.param .u32 _Z14cuda_kernel_b2iiPjS_S_S_S_S_iiiiiiii_param_8,
	.param .u32 _Z14cuda_kernel_b2iiPjS_S_S_S_S_iiiiiiii_param_9,
	.param .u32 _Z14cuda_kernel_b2iiPjS_S_S_S_S_iiiiiiii_param_10,
	.param .u32 _Z14cuda_kernel_b2iiPjS_S_S_S_S_iiiiiiii_param_11,
	.param .u32 _Z14cuda_kernel_b2iiPjS_S_S_S_S_iiiiiiii_param_12,
	.param .u32 _Z14cuda_kernel_b2iiPjS_S_S_S_S_iiiiiiii_param_13,
	.param .u32 _Z14cuda_kernel_b2iiPjS_S_S_S_S_iiiiiiii_param_14,
	.param .u32 _Z14cuda_kernel_b2iiPjS_S_S_S_S_iiiiiiii_param_15
)
{
	.reg .pred 	%p<62>;
	.reg .b16 	%rs<3>;
	.reg .b32 	%r<404>;
	.reg .b64 	%rd<33>;
	// demoted variable
	.shared .align 4 .b8 _ZZ14cuda_kernel_b2iiPjS_S_S_S_S_iiiiiiiiE4down[3840];
	// demoted variable
	.shared .align 4 .b8 _ZZ14cuda_kernel_b2iiPjS_S_S_S_S_iiiiiiiiE4left[3840];
	// demoted variable
	.shared .align 4 .b8 _ZZ14cuda_kernel_b2iiPjS_S_S_S_S_iiiiiiiiE5right[3840];
	// demoted variable
	.shared .align 4 .b8 _ZZ14cuda_kernel_b2iiPjS_S_S_S_S_iiiiiiiiE6bitmap[3840];
	// demoted variable
	.shared .align 4 .b8 _ZZ14cuda_kernel_b2iiPjS_S_S_S_S_iiiiiiiiE8c_aBoard[10368];
	// demoted variable
	.shared .align 4 .b8 _ZZ14cuda_kernel_b2iiPjS_S_S_S_S_iiiiiiiiE3sum[384];
	// demoted variable
	.shared .align 4 .b8 _ZZ14cuda_kernel_b2iiPjS_S_S_S_S_iiiiiiiiE4usum[384];
	ld.param.u32 	%r123, [_Z14cuda_kernel_b2iiPjS_S_S_S_S_iiiiiiii_param_0];
	ld.param.u32 	%r124, [_Z14cuda_kernel_b2iiPjS_S_S_S_S_iiiiiiii_param_1];
	ld.param.u64 	%rd7, [_Z14cuda_kernel_b2iiPjS_S_S_S_S_iiiiiiii_param_7];
	ld.param.u32 	%r132, [_Z14cuda_kernel_b2iiPjS_S_S_S_S_iiiiiiii_param_8];
	ld.param.u32 	%r125, [_Z14cuda_kernel_b2iiPjS_S_S_S_S_iiiiiiii_param_9];
	ld.param.u32 	%r126, [_Z14cuda_kernel_b2iiPjS_S_S_S_S_iiiiiiii_param_10];
	ld.param.u32 	%r127, [_Z14cuda_kernel_b2iiPjS_S_S_S_S_iiiiiiii_param_11];
	ld.param.u32 	%r128, [_Z14cuda_kernel_b2iiPjS_S_S_S_S_iiiiiiii_param_12];
	ld.param.u32 	%r129, [_Z14cuda_kernel_b2iiPjS_S_S_S_S_iiiiiiii_param_13];
	ld.param.u32 	%r130, [_Z14cuda_kernel_b2iiPjS_S_S_S_S_iiiiiiii_param_14];
	cvta.to.global.u64 	%rd1, %rd7;
	mov.u32 	%r1, %tid.x;
	mov.u32 	%r2, %ctaid.x;
	mov.u32 	%r133, %ntid.x;
	mad.lo.s32 	%r3, %r2, %r133, %r1;
	mov.b32 	%r134, -1;
	shl.b32 	%r135, %r134, %r123;
	not.b32 	%r4, %r135;
	setp.ge.s32 	%p1, %r3, %r132;
	shl.b32 	%r136, %r1, 2;
	mov.u32 	%r137, _ZZ14cuda_kernel_b2iiPjS_S_S_S_S_iiiiiiiiE3sum;
	add.s32 	%r5, %r137, %r136;
	mov.u32 	%r138, _ZZ14cuda_kernel_b2iiPjS_S_S_S_S_iiiiiiiiE4usum;
	add.s32 	%r6, %r138, %r136;
	@%p1 bra 	$L__BB2_76;
	ld.param.u64 	%rd30, [_Z14cuda_kernel_b2iiPjS_S_S_S_S_iiiiiiii_param_4];
	ld.param.u64 	%rd29, [_Z14cuda_kernel_b2iiPjS_S_S_S_S_iiiiiiii_param_3];
	ld.param.u64 	%rd28, [_Z14cuda_kernel_b2iiPjS_S_S_S_S_iiiiiiii_param_2];
	cvta.to.global.u64 	%rd8, %rd28;
	cvta.to.global.u64 	%rd9, %rd29;
	cvta.to.global.u64 	%rd10, %rd30;
	mul.wide.s32 	%rd11, %r3, 4;
	add.s64 	%rd12, %rd8, %rd11;
	ld.global.u32 	%r7, [%rd12];
	mul.lo.s32 	%r140, %r1, 40;
	mov.u32 	%r141, _ZZ14cuda_kernel_b2iiPjS_S_S_S_S_iiiiiiiiE4down;
	add.s32 	%r8, %r141, %r140;
	st.shared.u32 	[%r8], %r7;
	add.s64 	%rd13, %rd9, %rd11;
	ld.global.u32 	%r9, [%rd13];
	mov.u32 	%r142, _ZZ14cuda_kernel_b2iiPjS_S_S_S_S_iiiiiiiiE4left;
	add.s32 	%r10, %r142, %r140;
	st.shared.u32 	[%r10], %r9;
	add.s64 	%rd14, %rd10, %rd11;
	ld.global.u32 	%r11, [%rd14];
	mov.u32 	%r143, _ZZ14cuda_kernel_b2iiPjS_S_S_S_S_iiiiiiiiE5right;
	add.s32 	%r12, %r143, %r140;
	st.shared.u32 	[%r12], %r11;
	setp.lt.s32 	%p2, %r123, 1;
	mov.u32 	%r144, _ZZ14cuda_kernel_b2iiPjS_S_S_S_S_iiiiiiiiE8c_aBoard;
	mad.lo.s32 	%r13, %r1, 108, %r144;
	@%p2 bra 	$L__BB2_14;
	mul.lo.s32 	%r14, %r3, 27;
	and.b32  	%r15, %r123, 15;
	setp.lt.u32 	%p3, %r123, 16;
	mov.b32 	%r364, 0;
	@%p3 bra 	$L__BB2_5;
	mov.b32 	%r362, 0;
$L__BB2_4:
	.pragma "nounroll";
	add.s32 	%r147, %r362, %r14;
	mul.wide.s32 	%rd15, %r147, 4;
	add.s64 	%rd16, %rd1, %rd15;
	ld.global.u32 	%r148, [%rd16];
	shl.b32 	%r149, %r362, 2;
	add.s32 	%r150, %r13, %r149;
	st.shared.u32 	[%r150], %r148;
	ld.global.u32 	%r151, [%rd16+4];
	st.shared.u32 	[%r150+4], %r151;
	ld.global.u32 	%r152, [%rd16+8];
	st.shared.u32 	[%r150+8], %r152;
	ld.global.u32 	%r153, [%rd16+12];
	st.shared.u32 	[%r150+12], %r153;
	ld.global.u32 	%r154, [%rd16+16];
	st.shared.u32 	[%r150+16], %r154;
	ld.global.u32 	%r155, [%rd16+20];
	st.shared.u32 	[%r150+20], %r155;
	ld.global.u32 	%r156, [%rd16+24];
	st.shared.u32 	[%r150+24], %r156;
	ld.global.u32 	%r157, [%rd16+28];
	st.shared.u32 	[%r150+28], %r157;
	ld.global.u32 	%r158, [%rd16+32];
	st.shared.u32 	[%r150+32], %r158;
	ld.global.u32 	%r159, [%rd16+36];
	st.shared.u32 	[%r150+36], %r159;
	ld.global.u32 	%r160, [%rd16+40];
	st.shared.u32 	[%r150+40], %r160;
	ld.global.u32 	%r161, [%rd16+44];
	st.shared.u32 	[%r150+44], %r161;
	ld.global.u32 	%r162, [%rd16+48];
	st.shared.u32 	[%r150+48], %r162;
	ld.global.u32 	%r163, [%rd16+52];
	st.shared.u32 	[%r150+52], %r163;
	ld.global.u32 	%r164, [%rd16+56];
	st.shared.u32 	[%r150+56], %r164;
	ld.global.u32 	%r165, [%rd16+60];
	st.shared.u32 	[%r150+60], %r165;
	add.s32 	%r362, %r362, 16;
	and.b32  	%r364, %r123, 2147483632;
	setp.ne.s32 	%p4, %r362, %r364;
	@%p4 bra 	$L__BB2_4;
$L__BB2_5:
	setp.eq.s32 	%p5, %r15, 0;
	@%p5 bra 	$L__BB2_14;
	and.b32  	%r20, %r123, 7;
	setp.lt.u32 	%p6, %r15, 8;
	@%p6 bra 	$L__BB2_8;
	add.s32 	%r166, %r364, %r14;
	mul.wide.s32 	%rd17, %r166, 4;
	add.s64 	%rd18, %rd1, %rd17;
	ld.global.u32 	%r167, [%rd18];
	shl.b32 	%r168, %r364, 2;
	add.s32 	%r169, %r13, %r168;
	st.shared.u32 	[%r169], %r167;
	ld.global.u32 	%r170, [%rd18+4];
	st.shared.u32 	[%r169+4], %r170;
	ld.global.u32 	%r171, [%rd18+8];
	st.shared.u32 	[%r169+8], %r171;
	ld.global.u32 	%r172, [%rd18+12];
	st.shared.u32 	[%r169+12], %r172;
	ld.global.u32 	%r173, [%rd18+16];
	st.shared.u32 	[%r169+16], %r173;
	ld.global.u32 	%r174, [%rd18+20];
	st.shared.u32 	[%r169+20], %r174;
	ld.global.u32 	%r175, [%rd18+24];
	st.shared.u32 	[%r169+24], %r175;
	ld.global.u32 	%r176, [%rd18+28];
	st.shared.u32 	[%r169+28], %r176;
	add.s32 	%r364, %r364, 8;
$L__BB2_8:
	setp.eq.s32 	%p7, %r20, 0;
	@%p7 bra 	$L__BB2_14;
	and.b32  	%r23, %r123, 3;
	setp.lt.u32 	%p8, %r20, 4;
	@%p8 bra 	$L__BB2_11;
	add.s32 	%r177, %r364, %r14;
	mul.wide.s32 	%rd19, %r177, 4;
	add.s64 	%rd20, %rd1, %rd19;
	ld.global.u32 	%r178, [%rd20];
	shl.b32 	%r179, %r364, 2;
	add.s32 	%r180, %r13, %r179;
	st.shared.u32 	[%r180], %r178;
	ld.global.u32 	%r181, [%rd20+4];
	st.shared.u32 	[%r180+4], %r181;
	ld.global.u32 	%r182, [%rd20+8];
	st.shared.u32 	[%r180+8], %r182;
	ld.global.u32 	%r183, [%rd20+12];
	st.shared.u32 	[%r180+12], %r183;
	add.s32 	%r364, %r364, 4;
$L__BB2_11:
	setp.eq.s32 	%p9, %r23, 0;
	@%p9 bra 	$L__BB2_14;
	mov.b32 	%r367, 0;
$L__BB2_13:
	.pragma "nounroll";
	add.s32 	%r185, %r364, %r14;
	mul.wide.s32 	%rd21, %r185, 4;
	add.s64 	%rd22, %rd1, %rd21;
	ld.global.u32 	%r186, [%rd22];
	shl.b32 	%r187, %r364, 2;
	add.s32 	%r188, %r13, %r187;
	st.shared.u32 	[%r188], %r186;
	add.s32 	%r364, %r364, 1;
	add.s32 	%r367, %r367, 1;
	setp.ne.s32 	%p10, %r367, %r23;
	@%p10 bra 	$L__BB2_13;
$L__BB2_14:
	or.b32  	%r189, %r9, %r7;
	or.b32  	%r190, %r189, %r11;
	not.b32 	%r191, %r190;
	and.b32  	%r192, %r191, %r4;
	mov.u32 	%r193, _ZZ14cuda_kernel_b2iiPjS_S_S_S_S_iiiiiiiiE6bitmap;
	mad.lo.s32 	%r30, %r1, 40, %r193;
	st.shared.u32 	[%r30], %r192;
	not.b32 	%r31, %r128;
	shl.b32 	%r194, %r127, 2;
	add.s32 	%r32, %r13, %r194;
	setp.gt.s32 	%p11, %r123, 1;
	shl.b32 	%r195, %r123, 2;
	add.s32 	%r33, %r13, %r195;
	@%p11 bra 	$L__BB2_18;
	mov.b32 	%r401, 0;
	mov.u32 	%r391, %r401;
	mov.u32 	%r390, %r401;
$L__BB2_16:
	shl.b32 	%r197, %r401, 2;
	add.s32 	%r98, %r30, %r197;
	ld.shared.u32 	%r396, [%r98];
	setp.ne.s32 	%p12, %r396, 0;
	@%p12 bra 	$L__BB2_60;
	add.s32 	%r401, %r401, -1;
	bra.uni 	$L__BB2_74;
$L__BB2_18:
	mov.b32 	%r392, 0;
	mov.u32 	%r391, %r392;
	mov.u32 	%r390, %r392;
$L__BB2_19:
	shl.b32 	%r237, %r392, 2;
	add.s32 	%r37, %r30, %r237;
	ld.shared.u32 	%r371, [%r37];
	setp.eq.s32 	%p23, %r371, 0;
	@%p23 bra 	$L__BB2_56;
	add.s32 	%r39, %r392, %r125;
	setp.lt.s32 	%p24, %r39, %r126;
	@%p24 bra 	$L__BB2_25;
	setp.ne.s32 	%p25, %r39, %r127;
	@%p25 bra 	$L__BB2_26;
	add.s32 	%r239, %r8, %r237;
	ld.shared.u32 	%r240, [%r239];
	and.b32  	%r241, %r240, %r128;
	setp.eq.s32 	%p26, %r241, 0;
	selp.s32 	%r242, -1, 0, %p26;
	add.s32 	%r392, %r392, %r242;
	selp.s16 	%rs2, -1, 0, %p26;
	mul.wide.s16 	%r41, %rs2, 4;
	add.s32 	%r243, %r239, %r41;
	ld.shared.u32 	%r244, [%r243];
	and.b32  	%r245, %r244, %r128;
	setp.ne.s32 	%p27, %r245, %r128;
	@%p27 bra 	$L__BB2_24;
	add.s32 	%r248, %r37, %r41;
	ld.shared.u32 	%r371, [%r248];
	bra.uni 	$L__BB2_26;
$L__BB2_24:
	add.s32 	%r246, %r37, %r41;
	ld.shared.u32 	%r247, [%r246];
	and.b32  	%r371, %r247, %r128;
	st.shared.u32 	[%r246], %r371;
	bra.uni 	$L__BB2_26;
$L__BB2_25:
	and.b32  	%r371, %r371, %r31;
	st.shared.u32 	[%r37], %r371;
$L__BB2_26:
	shl.b32 	%r249, %r392, 2;
	add.s32 	%r47, %r30, %r249;
	neg.s32 	%r250, %r371;
	and.b32  	%r48, %r371, %r250;
	add.s32 	%r251, %r392, %r125;
	shl.b32 	%r252, %r251, 2;
	add.s32 	%r253, %r13, %r252;
	st.shared.u32 	[%r253], %r48;
	xor.b32  	%r254, %r371, %r48;
	st.shared.u32 	[%r47], %r254;
	and.b32  	%r255, %r48, %r4;
	setp.eq.s32 	%p28, %r255, 0;
	@%p28 bra 	$L__BB2_55;
	add.s32 	%r49, %r392, 1;
	setp.eq.s32 	%p29, %r49, %r124;
	@%p29 bra 	$L__BB2_29;
	add.s32 	%r257, %r8, %r249;
	ld.shared.u32 	%r258, [%r257];
	or.b32  	%r259, %r258, %r48;
	st.shared.u32 	[%r257+4], %r259;
	add.s32 	%r260, %r10, %r249;
	ld.shared.u32 	%r261, [%r260];
	or.b32  	%r262, %r261, %r48;
	shl.b32 	%r263, %r262, 1;
	st.shared.u32 	[%r260+4], %r263;
	add.s32 	%r264, %r12, %r249;
	ld.shared.u32 	%r265, [%r264];
	or.b32  	%r266, %r265, %r48;
	shr.u32 	%r267, %r266, 1;
	st.shared.u32 	[%r264+4], %r267;
	or.b32  	%r268, %r259, %r263;
	or.b32  	%r269, %r268, %r267;
	not.b32 	%r270, %r269;
	and.b32  	%r271, %r270, %r4;
	st.shared.u32 	[%r47+4], %r271;
	mov.u32 	%r392, %r49;
	bra.uni 	$L__BB2_57;
$L__BB2_29:
	and.b32  	%r272, %r371, %r129;
	setp.ne.s32 	%p30, %r272, 0;
	@%p30 bra 	$L__BB2_57;
	ld.shared.u32 	%r273, [%r32];
	setp.ne.s32 	%p31, %r273, 1;
	ld.shared.u32 	%r50, [%r33+-4];
	@%p31 bra 	$L__BB2_39;
	mov.b32 	%r374, 1;
	mov.b32 	%r373, 2;
$L__BB2_32:
	shl.b32 	%r277, %r374, 2;
	add.s32 	%r278, %r13, %r277;
	setp.eq.s32 	%p32, %r50, %r373;
	ld.shared.u32 	%r53, [%r278];
	mov.b32 	%r377, 1;
	@%p32 bra 	$L__BB2_36;
	shl.b32 	%r280, %r123, 2;
	mad.lo.s32 	%r281, %r1, 108, %r280;
	mov.u32 	%r282, _ZZ14cuda_kernel_b2iiPjS_S_S_S_S_iiiiiiiiE8c_aBoard;
	add.s32 	%r283, %r281, %r282;
	add.s32 	%r375, %r283, -8;
	mov.b32 	%r377, 1;
$L__BB2_34:
	setp.lt.u32 	%p33, %r53, %r377;
	@%p33 bra 	$L__BB2_36;
	shl.b32 	%r377, %r377, 1;
	ld.shared.u32 	%r284, [%r375];
	setp.ne.s32 	%p34, %r284, %r373;
	add.s32 	%r375, %r375, -4;
	@%p34 bra 	$L__BB2_34;
$L__BB2_36:
	setp.gt.u32 	%p35, %r53, %r377;
	mov.b32 	%r388, 0;
	mov.u32 	%r389, %r388;
	@%p35 bra 	$L__BB2_54;
	setp.lt.u32 	%p36, %r53, %r377;
	@%p36 bra 	$L__BB2_39;
	add.s32 	%r374, %r374, 1;
	shl.b32 	%r373, %r373, 1;
	setp.eq.s32 	%p37, %r374, %r123;
	mov.b32 	%r389, 2;
	mov.b32 	%r388, 1;
	@%p37 bra 	$L__BB2_54;
	bra.uni 	$L__BB2_32;
$L__BB2_39:
	ld.param.u32 	%r361, [_Z14cuda_kernel_b2iiPjS_S_S_S_S_iiiiiiii_param_15];
	setp.ne.s32 	%p38, %r50, %r361;
	@%p38 bra 	$L__BB2_58;
	add.s32 	%r378, %r123, -2;
	mov.b32 	%r379, 1;
$L__BB2_41:
	shl.b32 	%r290, %r379, 2;
	add.s32 	%r291, %r13, %r290;
	shl.b32 	%r292, %r378, 2;
	add.s32 	%r293, %r13, %r292;
	ld.shared.u32 	%r65, [%r293];
	setp.eq.s32 	%p39, %r65, %r130;
	ld.shared.u32 	%r66, [%r291];
	mov.b32 	%r382, 1;
	@%p39 bra 	$L__BB2_45;
	mov.b32 	%r382, 1;
	mov.u32 	%r381, %r130;
$L__BB2_43:
	setp.lt.u32 	%p40, %r66, %r382;
	@%p40 bra 	$L__BB2_45;
	shl.b32 	%r382, %r382, 1;
	shr.s32 	%r381, %r381, 1;
	setp.ne.s32 	%p41, %r65, %r381;
	@%p41 bra 	$L__BB2_43;
$L__BB2_45:
	setp.gt.u32 	%p42, %r66, %r382;
	mov.b32 	%r388, 0;
	mov.u32 	%r389, %r388;
	@%p42 bra 	$L__BB2_54;
	setp.lt.u32 	%p43, %r66, %r382;
	@%p43 bra 	$L__BB2_58;
	add.s32 	%r379, %r379, 1;
	add.s32 	%r378, %r378, -1;
	setp.eq.s32 	%p44, %r379, %r123;
	mov.b32 	%r389, 4;
	mov.b32 	%r388, 1;
	@%p44 bra 	$L__BB2_54;
	bra.uni 	$L__BB2_41;
$L__BB2_48:
	shr.s32 	%r383, %r383, 1;
	shl.b32 	%r305, %r384, 2;
	add.s32 	%r306, %r13, %r305;
	setp.eq.s32 	%p46, %r94, %r383;
	ld.shared.u32 	%r77, [%r306];
	mov.b32 	%r387, 1;
	@%p46 bra 	$L__BB2_52;
	mov.b32 	%r386, 0;
	mov.b32 	%r387, 1;
$L__BB2_50:
	setp.lt.u32 	%p47, %r77, %r387;
	@%p47 bra 	$L__BB2_52;
	shl.b32 	%r387, %r387, 1;
	add.s32 	%r81, %r386, 1;
	shl.b32 	%r309, %r386, 2;
	add.s32 	%r310, %r13, %r309;
	ld.shared.u32 	%r311, [%r310+4];
	setp.ne.s32 	%p48, %r311, %r383;
	mov.u32 	%r386, %r81;
	@%p48 bra 	$L__BB2_50;
$L__BB2_52:
	setp.gt.u32 	%p49, %r77, %r387;
	mov.b32 	%r388, 0;
	mov.u32 	%r389, %r388;
	@%p49 bra 	$L__BB2_54;
	setp.ge.u32 	%p50, %r77, %r387;
	add.s32 	%r384, %r384, 1;
	setp.lt.s32 	%p51, %r384, %r123;
	and.pred  	%p52, %p50, %p51;
	mov.b32 	%r388, 1;
	mov.u32 	%r389, %r299;
	@%p52 bra 	$L__BB2_48;
$L__BB2_54:
	add.s32 	%r390, %r389, %r390;
	add.s32 	%r391, %r388, %r391;
	add.s32 	%r392, %r392, -1;
	bra.uni 	$L__BB2_57;
$L__BB2_55:
	add.s32 	%r392, %r392, -1;
	bra.uni 	$L__BB2_57;
$L__BB2_56:
	add.s32 	%r392, %r392, -1;
$L__BB2_57:
	setp.gt.s32 	%p53, %r392, -1;
	@%p53 bra 	$L__BB2_19;
	bra.uni 	$L__BB2_75;
$L__BB2_58:
	shl.b32 	%r300, %r126, 2;
	add.s32 	%r301, %r13, %r300;
	ld.shared.u32 	%r302, [%r301];
	setp.eq.s32 	%p45, %r302, %r130;
	mov.b32 	%r299, 8;
	mov.b32 	%r388, 1;
	mov.u32 	%r389, %r299;
	@%p45 bra 	$L__BB2_59;
	bra.uni 	$L__BB2_54;
$L__BB2_59:
	ld.shared.u32 	%r94, [%r13];
	mov.b32 	%r384, 1;
	mov.u32 	%r383, %r130;
	bra.uni 	$L__BB2_48;
$L__BB2_60:
	add.s32 	%r101, %r401, %r125;
	setp.ge.s32 	%p13, %r101, %r126;
	@%p13 bra 	$L__BB2_62;
	and.b32  	%r396, %r396, %r31;
	st.shared.u32 	[%r98], %r396;
	bra.uni 	$L__BB2_66;
$L__BB2_62:
	setp.ne.s32 	%p14, %r101, %r127;
	@%p14 bra 	$L__BB2_66;
	add.s32 	%r199, %r8, %r197;
	ld.shared.u32 	%r200, [%r199];
	and.b32  	%r201, %r200, %r128;
	setp.eq.s32 	%p15, %r201, 0;
	selp.s32 	%r202, -1, 0, %p15;
	add.s32 	%r401, %r401, %r202;
	selp.s16 	%rs1, -1, 0, %p15;
	mul.wide.s16 	%r104, %rs1, 4;
	add.s32 	%r203, %r199, %r104;
	ld.shared.u32 	%r204, [%r203];
	and.b32  	%r205, %r204, %r128;
	setp.ne.s32 	%p16, %r205, %r128;
	@%p16 bra 	$L__BB2_65;
	add.s32 	%r208, %r98, %r104;
	ld.shared.u32 	%r396, [%r208];
	bra.uni 	$L__BB2_66;
$L__BB2_65:
	add.s32 	%r206, %r98, %r104;
	ld.shared.u32 	%r207, [%r206];
	and.b32  	%r396, %r207, %r128;
	st.shared.u32 	[%r206], %r396;
$L__BB2_66:
	shl.b32 	%r209, %r401, 2;
	add.s32 	%r109, %r30, %r209;
	neg.s32 	%r210, %r396;
	and.b32  	%r110, %r396, %r210;
	add.s32 	%r211, %r401, %r125;
	shl.b32 	%r212, %r211, 2;
	add.s32 	%r213, %r13, %r212;
	st.shared.u32 	[%r213], %r110;
	xor.b32  	%r214, %r396, %r110;
	st.shared.u32 	[%r109], %r214;
	and.b32  	%r215, %r110, %r4;
	setp.eq.s32 	%p17, %r215, 0;
	@%p17 bra 	$L__BB2_73;
	add.s32 	%r111, %r401, 1;
	setp.ne.s32 	%p18, %r111, %r124;
	@%p18 bra 	$L__BB2_72;
	and.b32  	%r232, %r396, %r129;
	setp.ne.s32 	%p19, %r232, 0;
	@%p19 bra 	$L__BB2_74;
	ld.shared.u32 	%r234, [%r32];
	setp.eq.s32 	%p20, %r234, 1;
	mov.b32 	%r398, 2;
	@%p20 bra 	$L__BB2_71;
	ld.param.u32 	%r360, [_Z14cuda_kernel_b2iiPjS_S_S_S_S_iiiiiiii_param_15];
	ld.shared.u32 	%r235, [%r33+-4];
	setp.eq.s32 	%p21, %r235, %r360;
	selp.b32 	%r398, 4, 8, %p21;
$L__BB2_71:
	add.s32 	%r390, %r398, %r390;
	add.s32 	%r391, %r391, 1;
	add.s32 	%r401, %r401, -1;
	bra.uni 	$L__BB2_74;
$L__BB2_72:
	add.s32 	%r217, %r8, %r209;
	ld.shared.u32 	%r218, [%r217];
	or.b32  	%r219, %r218, %r110;
	st.shared.u32 	[%r217+4], %r219;
	add.s32 	%r220, %r10, %r209;
	ld.shared.u32 	%r221, [%r220];
	or.b32  	%r222, %r221, %r110;
	shl.b32 	%r223, %r222, 1;
	st.shared.u32 	[%r220+4], %r223;
	add.s32 	%r224, %r12, %r209;
	ld.shared.u32 	%r225, [%r224];
	or.b32  	%r226, %r225, %r110;
	shr.u32 	%r227, %r226, 1;
	st.shared.u32 	[%r224+4], %r227;
	or.b32  	%r228, %r219, %r223;
	or.b32  	%r229, %r228, %r227;
	not.b32 	%r230, %r229;
	and.b32  	%r231, %r230, %r4;
	st.shared.u32 	[%r109+4], %r231;
	mov.u32 	%r401, %r111;
	bra.uni 	$L__BB2_74;
$L__BB2_73:
	add.s32 	%r401, %r401, -1;
$L__BB2_74:
	setp.gt.s32 	%p22, %r401, -1;
	@%p22 bra 	$L__BB2_16;
$L__BB2_75:
	st.shared.u32 	[%r5], %r390;
	st.shared.u32 	[%r6], %r391;
	bra.uni 	$L__BB2_77;
$L__BB2_76:
	mov.b32 	%r139, 0;
	st.shared.u32 	[%r5], %r139;
	st.shared.u32 	[%r6], %r139;
$L__BB2_77:
	bar.sync 	0;
	and.b32  	%r315, %r1, 992;
	setp.ne.s32 	%p54, %r315, 0;
	@%p54 bra 	$L__BB2_79;
	ld.shared.u32 	%r316, [%r5+256];
	ld.shared.u32 	%r317, [%r5];
	add.s32 	%r318, %r317, %r316;
	st.shared.u32 	[%r5], %r318;
	ld.shared.u32 	%r319, [%r6+256];
	ld.shared.u32 	%r320, [%r6];
	add.s32 	%r321, %r320, %r319;
	st.shared.u32 	[%r6], %r321;
$L__BB2_79:
	bar.sync 	0;
	setp.gt.u32 	%p55, %r1, 31;
	@%p55 bra 	$L__BB2_81;
	ld.shared.u32 	%r322, [%r5+128];
	ld.shared.u32 	%r323, [%r5];
	add.s32 	%r324, %r323, %r322;
	st.shared.u32 	[%r5], %r324;
	ld.shared.u32 	%r325, [%r6+128];
	ld.shared.u32 	%r326, [%r6];
	add.s32 	%r327, %r326, %r325;
	st.shared.u32 	[%r6], %r327;
$L__BB2_81:
	bar.sync 	0;
	setp.gt.u32 	%p56, %r1, 15;
	@%p56 bra 	$L__BB2_83;
	ld.shared.u32 	%r328, [%r5+64];
	ld.shared.u32 	%r329, [%r5];
	add.s32 	%r330, %r329, %r328;
	st.shared.u32 	[%r5], %r330;
	ld.shared.u32 	%r331, [%r6+64];
	ld.shared.u32 	%r332, [%r6];
	add.s32 	%r333, %r332, %r331;
	st.shared.u32 	[%r6], %r333;
$L__BB2_83:
	bar.sync 	0;
	setp.gt.u32 	%p57, %r1, 7;
	@%p57 bra 	$L__BB2_85;
	ld.shared.u32 	%r334, [%r5+32];
	ld.shared.u32 	%r335, [%r5];
	add.s32 	%r336, %r335, %r334;
	st.shared.u32 	[%r5], %r336;
	ld.shared.u32 	%r337, [%r6+32];
	ld.shared.u32 	%r338, [%r6];
	add.s32 	%r339, %r338, %r337;
	st.shared.u32 	[%r6], %r339;
$L__BB2_85:
	bar.sync 	0;
	setp.gt.u32 	%p58, %r1, 3;
	@%p58 bra 	$L__BB2_87;
	ld.shared.u32 	%r340, [%r5+16];
	ld.shared.u32 	%r341, [%r5];
	add.s32 	%r342, %r341, %r340;
	st.shared.u32 	[%r5], %r342;
	ld.shared.u32 	%r343, [%r6+16];
	ld.shared.u32 	%r344, [%r6];
	add.s32 	%r345, %r344, %r343;
	st.shared.u32 	[%r6], %r345;
$L__BB2_87:
	bar.sync 	0;
	setp.gt.u32 	%p59, %r1, 1;
	@%p59 bra 	$L__BB2_89;
	ld.shared.u32 	%r346, [%r5+8];
	ld.shared.u32 	%r347, [%r5];
	add.s32 	%r348, %r347, %r346;
	st.shared.u32 	[%r5], %r348;
	ld.shared.u32 	%r349, [%r6+8];
	ld.shared.u32 	%r350, [%r6];
	add.s32 	%r351, %r350, %r349;
	st.shared.u32 	[%r6], %r351;
$L__BB2_89:
	bar.sync 	0;
	setp.ne.s32 	%p60, %r1, 0;
	@%p60 bra 	$L__BB2_91;
	ld.shared.u32 	%r352, [_ZZ14cuda_kernel_b2iiPjS_S_S_S_S_iiiiiiiiE3sum+4];
	ld.shared.u32 	%r353, [_ZZ14cuda_kernel_b2iiPjS_S_S_S_S_iiiiiiiiE3sum];
	add.s32 	%r354, %r353, %r352;
	st.shared.u32 	[_ZZ14cuda_kernel_b2iiPjS_S_S_S_S_iiiiiiiiE3sum], %r354;
	ld.shared.u32 	%r355, [_ZZ14cuda_kernel_b2iiPjS_S_S_S_S_iiiiiiiiE4usum+4];
	ld.shared.u32 	%r356, [_ZZ14cuda_kernel_b2iiPjS_S_S_S_S_iiiiiiiiE4usum];
	add.s32 	%r357, %r356, %r355;
	st.shared.u32 	[_ZZ14cuda_kernel_b2iiPjS_S_S_S_S_iiiiiiiiE4usum], %r357;
$L__BB2_91:
	setp.ne.s32 	%p61, %r1, 0;
	bar.sync 	0;
	@%p61 bra 	$L__BB2_93;
	ld.param.u64 	%rd32, [_Z14cuda_kernel_b2iiPjS_S_S_S_S_iiiiiiii_param_6];
	ld.param.u64 	%rd31, [_Z14cuda_kernel_b2iiPjS_S_S_S_S_iiiiiiii_param_5];
	ld.shared.u32 	%r358, [_ZZ14cuda_kernel_b2iiPjS_S_S_S_S_iiiiiiiiE3sum];
	cvta.to.global.u64 	%rd23, %rd31;
	mul.wide.u32 	%rd24, %r2, 4;
	add.s64 	%rd25, %rd23, %rd24;
	st.global.u32 	[%rd25], %r358;
	ld.shared.u32 	%r359, [_ZZ14cuda_kernel_b2iiPjS_S_S_S_S_iiiiiiiiE4usum];
	cvta.to.global.u64 	%rd26, %rd32;
	add.s64 	%rd27, %rd26, %rd24;
	st.global.u32 	[%rd27], %r359;
$L__BB2_93:
	ret;

}


// ===== COMPILED SASS (sm_100) =====

	.target	sm_100

	.elftype	@"ET_EXEC"


//--------------------- .note.nv.tkinfo           --------------------------
	.section	.note.nv.tkinfo,"",@"SHT_NOTE"
	.sectionflags	@"SHF_NOTE_NV_TKINFO"
	.tkinfo
        /*0018*/ 	.word	0x00000002
        /*0030*/ 	.string	""
        /*0030*/ 	.string	"ptxas"
        /*0030*/ 	.string	"Cuda compilation tools, release 13.0, V13.0.88"
        /*0030*/ 	.string	"Build cuda_13.0.r13.0/compiler.36424714_0"
        /*0030*/ 	.string	"-arch sm_100 -m 64 "



//--------------------- .note.nv.cuinfo           --------------------------
	.section	.note.nv.cuinfo,"",@"SHT_NOTE"
	.sectionflags	@"SHF_NOTE_NV_CUINFO"
        /*0018*/ 	.short	0x0002
        /*001a*/ 	.short	0x0064
        /*001c*/ 	.short	0x0082
	.zero		2


//--------------------- .nv.info                  --------------------------
	.section	.nv.info,"",@"SHT_CUDA_INFO"
	.align	4


	//----- nvinfo : EIATTR_REGCOUNT
	.align		4
        /*0000*/ 	.byte	0x04, 0x2f
        /*0002*/ 	.short	(.L_1 - .L_0)
	.align		4
.L_0:
        /*0004*/ 	.word	index@(_Z16sgpu_cuda_kerneliiPjS_S_S_i)
        /*0008*/ 	.word	0x00000016


	//----- nvinfo : EIATTR_FRAME_SIZE
	.align		4
.L_1:
        /*000c*/ 	.byte	0x04, 0x11
        /*000e*/ 	.short	(.L_3 - .L_2)
	.align		4
.L_2:
        /*0010*/ 	.word	index@(_Z16sgpu_cuda_kerneliiPjS_S_S_i)
        /*0014*/ 	.word	0x00000000


	//----- nvinfo : EIATTR_REGCOUNT
	.align		4
.L_3:
        /*0018*/ 	.byte	0x04, 0x2f
        /*001a*/ 	.short	(.L_5 - .L_4)
	.align		4
.L_4:
        /*001c*/ 	.word	index@(_Z14cuda_kernel_b1iiPjS_S_S_S_S_iii)
        /*0020*/ 	.word	0x00000019


	//----- nvinfo : EIATTR_FRAME_SIZE
	.align		4
.L_5:
        /*0024*/ 	.byte	0x04, 0x11
        /*0026*/ 	.short	(.L_7 - .L_6)
	.align		4
.L_6:
        /*0028*/ 	.word	index@(_Z14cuda_kernel_b1iiPjS_S_S_S_S_iii)
        /*002c*/ 	.word	0x00000000


	//----- nvinfo : EIATTR_REGCOUNT
	.align		4
.L_7:
        /*0030*/ 	.byte	0x04, 0x2f
        /*0032*/ 	.short	(.L_9 - .L_8)
	.align		4
.L_8:
        /*0034*/ 	.word	index@(_Z14cuda_kernel_b2iiPjS_S_S_S_S_iiiiiiii)
        /*0038*/ 	.word	0x00000020


	//----- nvinfo : EIATTR_FRAME_SIZE
	.align		4
.L_9:
        /*003c*/ 	.byte	0x04, 0x11
        /*003e*/ 	.short	(.L_11 - .L_10)
	.align		4
.L_10:
        /*0040*/ 	.word	index@(_Z14cuda_kernel_b2iiPjS_S_S_S_S_iiiiiiii)
        /*0044*/ 	.word	0x00000000


	//----- nvinfo : EIATTR_MIN_STACK_SIZE
	.align		4
.L_11:
        /*0048*/ 	.byte	0x04, 0x12
        /*004a*/ 	.short	(.L_13 - .L_12)
	.align		4
.L_12:
        /*004c*/ 	.word	index@(_Z14cuda_kernel_b2iiPjS_S_S_S_S_iiiiiiii)
        /*0050*/ 	.word	0x00000000


	//----- nvinfo : EIATTR_MIN_STACK_SIZE
	.align		4
.L_13:
        /*0054*/ 	.byte	0x04, 0x12
        /*0056*/ 	.short	(.L_15 - .L_14)
	.align		4
.L_14:
        /*0058*/ 	.word	index@(_Z14cuda_kernel_b1iiPjS_S_S_S_S_iii)
        /*005c*/ 	.word	0x00000000


	//----- nvinfo : EIATTR_MIN_STACK_SIZE
	.align		4
.L_15:
        /*0060*/ 	.byte	0x04, 0x12
        /*0062*/ 	.short	(.L_17 - .L_16)
	.align		4
.L_16:
        /*0064*/ 	.word	index@(_Z16sgpu_cuda_kerneliiPjS_S_S_i)
        /*0068*/ 	.word	0x00000000
.L_17:


//--------------------- .nv.compat                --------------------------
	.section	.nv.compat,"",@"SHT_CUDA_COMPAT_INFO"
	.align	4
        /*0000*/ 	.byte	0x02, 0x09, 0x00, 0x00, 0x02, 0x02, 0x01, 0x00, 0x02, 0x05, 0x05, 0x00, 0x03, 0x07, 0x01, 0x01
        /*0010*/ 	.byte	0x02, 0x03, 0x00, 0x00, 0x02, 0x06, 0x01, 0x00, 0x04, 0x0b, 0x08, 0x00, 0x09, 0x00, 0x00, 0x00
        /*0020*/ 	.byte	0x00, 0x00, 0x00, 0x00


//--------------------- .nv.info._Z14cuda_kernel_b2iiPjS_S_S_S_S_iiiiiiii --------------------------
	.section	.nv.info._Z14cuda_kernel_b2iiPjS_S_S_S_S_iiiiiiii,"",@"SHT_CUDA_INFO"
	.sectionflags	@""
	.align	4


	//----- nvinfo : EIATTR_CUDA_API_VERSION
	.align		4
        /*0000*/ 	.byte	0x04, 0x37
        /*0002*/ 	.short	(.L_19 - .L_18)
.L_18:
        /*0004*/ 	.word	0x00000082


	//----- nvinfo : EIATTR_KPARAM_INFO
	.align		4
.L_19:
        /*0008*/ 	.byte	0x04, 0x17
        /*000a*/ 	.short	(.L_21 - .L_20)
.L_20:
        /*000c*/ 	.word	0x00000000
        /*0010*/ 	.short	0x000f
        /*0012*/ 	.short	0x0054
        /*0014*/ 	.byte	0x00, 0xf0, 0x11, 0x00


	//----- nvinfo : EIATTR_KPARAM_INFO
	.align		4
.L_21:
        /*0018*/ 	.byte	0x04, 0x17
        /*001a*/ 	.short	(.L_23 - .L_22)
.L_22:
        /*001c*/ 	.word	0x00000000
        /*0020*/ 	.short	0x000e
        /*0022*/ 	.short	0x0050
        /*0024*/ 	.byte	0x00, 0xf0, 0x11, 0x00


	//----- nvinfo : EIATTR_KPARAM_INFO
	.align		4
.L_23:
        /*0028*/ 	.byte	0x04, 0x17
        /*002a*/ 	.short	(.L_25 - .L_24)
.L_24:
        /*002c*/ 	.word	0x00000000
        /*0030*/ 	.short	0x000d
        /*0032*/ 	.short	0x004c
        /*0034*/ 	.byte	0x00, 0xf0, 0x11, 0x00


	//----- nvinfo : EIATTR_KPARAM_INFO
	.align		4
.L_25:
        /*0038*/ 	.byte	0x04, 0x17
        /*003a*/ 	.short	(.L_27 - .L_26)
.L_26:
        /*003c*/ 	.word	0x00000000
        /*0040*/ 	.short	0x000c
        /*0042*/ 	.short	0x0048
        /*0044*/ 	.byte	0x00, 0xf0, 0x11, 0x00


	//----- nvinfo : EIATTR_KPARAM_INFO
	.align		4
.L_27:
        /*0048*/ 	.byte	0x04, 0x17
        /*004a*/ 	.short	(.L_29 - .L_28)
.L_28:
        /*004c*/ 	.word	0x00000000
        /*0050*/ 	.short	0x000b
        /*0052*/ 	.short	0x0044
        /*0054*/ 	.byte	0x00, 0xf0, 0x11, 0x00


	//----- nvinfo : EIATTR_KPARAM_INFO
	.align		4
.L_29:
        /*0058*/ 	.byte	0x04, 0x17
        /*005a*/ 	.short	(.L_31 - .L_30)
.L_30:
        /*005c*/ 	.word	0x00000000
        /*0060*/ 	.short	0x000a
        /*0062*/ 	.short	0x0040
        /*0064*/ 	.byte	0x00, 0xf0, 0x11, 0x00


	//----- nvinfo : EIATTR_KPARAM_INFO
	.align		4
.L_31:
        /*0068*/ 	.byte	0x04, 0x17
        /*006a*/ 	.short	(.L_33 - .L_32)
.L_32:
        /*006c*/ 	.word	0x00000000
        /*0070*/ 	.short	0x0009
        /*0072*/ 	.short	0x003c
        /*0074*/ 	.byte	0x00, 0xf0, 0x11, 0x00


	//----- nvinfo : EIATTR_KPARAM_INFO
	.align		4
.L_33:
        /*0078*/ 	.byte	0x04, 0x17
        /*007a*/ 	.short	(.L_35 - .L_34)
.L_34:
        /*007c*/ 	.word	0x00000000
        /*0080*/ 	.short	0x0008
        /*0082*/ 	.short	0x0038
        /*0084*/ 	.byte	0x00, 0xf0, 0x11, 0x00


	//----- nvinfo : EIATTR_KPARAM_INFO
	.align		4
.L_35:
        /*0088*/ 	.byte	0x04, 0x17
        /*008a*/ 	.short	(.L_37 - .L_36)
.L_36:
        /*008c*/ 	.word	0x00000000
        /*0090*/ 	.short	0x0007
        /*0092*/ 	.short	0x0030
        /*0094*/ 	.byte	0x00, 0xf5, 0x21, 0x00


	//----- nvinfo : EIATTR_KPARAM_INFO
	.align		4
.L_37:
        /*0098*/ 	.byte	0x04, 0x17
        /*009a*/ 	.short	(.L_39 - .L_38)
.L_38:
        /*009c*/ 	.word	0x00000000
        /*00a0*/ 	.short	0x0006
        /*00a2*/ 	.short	0x0028
        /*00a4*/ 	.byte	0x00, 0xf5, 0x21, 0x00


	//----- nvinfo : EIATTR_KPARAM_INFO
	.align		4
.L_39:
        /*00a8*/ 	.byte	0x04, 0x17
        /*00aa*/ 	.short	(.L_41 - .L_40)
.L_40:
        /*00ac*/ 	.word	0x00000000
        /*00b0*/ 	.short	0x0005
        /*00b2*/ 	.short	0x0020
        /*00b4*/ 	.byte	0x00, 0xf5, 0x21, 0x00


	//----- nvinfo : EIATTR_KPARAM_INFO
	.align		4
.L_41:
        /*00b8*/ 	.byte	0x04, 0x17
        /*00ba*/ 	.short	(.L_43 - .L_42)
.L_42:
        /*00bc*/ 	.word	0x00000000
        /*00c0*/ 	.short	0x0004
        /*00c2*/ 	.short	0x0018
        /*00c4*/ 	.byte	0x00, 0xf5, 0x21, 0x00


	//----- nvinfo : EIATTR_KPARAM_INFO
	.align		4
.L_43:
        /*00c8*/ 	.byte	0x04, 0x17
        /*00ca*/ 	.short	(.L_45 - .L_44)
.L_44:
        /*00cc*/ 	.word	0x00000000
        /*00d0*/ 	.short	0x0003
        /*00d2*/ 	.short	0x0010
        /*00d4*/ 	.byte	0x00, 0xf5, 0x21, 0x00


	//----- nvinfo : EIATTR_KPARAM_INFO
	.align		4
.L_45:
        /*00d8*/ 	.byte	0x04, 0x17
        /*00da*/ 	.short	(.L_47 - .L_46)
.L_46:
        /*00dc*/ 	.word	0x00000000
        /*00e0*/ 	.short	0x0002
        /*00e2*/ 	.short	0x0008
        /*00e4*/ 	.byte	0x00, 0xf5, 0x21, 0x00


	//----- nvinfo : EIATTR_KPARAM_INFO
	.align		4
.L_47:
        /*00e8*/ 	.byte	0x04, 0x17
        /*00ea*/ 	.short	(.L_49 - .L_48)
.L_48:
        /*00ec*/ 	.word	0x00000000
        /*00f0*/ 	.short	0x0001
        /*00f2*/ 	.short	0x0004
        /*00f4*/ 	.byte	0x00, 0xf0, 0x11, 0x00


	//----- nvinfo : EIATTR_KPARAM_INFO
	.align		4
.L_49:
        /*00f8*/ 	.byte	0x04, 0x17
        /*00fa*/ 	.short	(.L_51 - .L_50)
.L_50:
        /*00fc*/ 	.word	0x00000000
        /*0100*/ 	.short	0x0000
        /*0102*/ 	.short	0x0000
        /*0104*/ 	.byte	0x00, 0xf0, 0x11, 0x00


	//----- nvinfo : EIATTR_SPARSE_MMA_MASK
	.align		4
.L_51:
        /*0108*/ 	.byte	0x03, 0x50
        /*010a*/ 	.short	0x0000


	//----- nvinfo : EIATTR_MAXREG_COUNT
	.align		4
        /*010c*/ 	.byte	0x03, 0x1b
        /*010e*/ 	.short	0x00ff


	//----- nvinfo : EIATTR_NUM_BARRIERS
	.align		4
        /*0110*/ 	.byte	0x02, 0x4c
        /*0112*/ 	.byte	0x01
	.zero		1


	//----- nvinfo : EIATTR_MERCURY_ISA_VERSION
	.align		4
        /*0114*/ 	.byte	0x03, 0x5f
        /*0116*/ 	.short	0x0101


	//----- nvinfo : EIATTR_VRC_CTA_INIT_COUNT
	.align		4
        /*0118*/ 	.byte	0x02, 0x4a
	.zero		1
	.zero		1


	//----- nvinfo : EIATTR_EXIT_INSTR_OFFSETS
	.align		4
        /*011c*/ 	.byte	0x04, 0x1c
        /*011e*/ 	.short	(.L_53 - .L_52)


	//   ....[0]....
.L_52:
        /*0120*/ 	.word	0x00002230


	//   ....[1]....
        /*0124*/ 	.word	0x000022f0


	//----- nvinfo : EIATTR_CRS_STACK_SIZE
	.align		4
.L_53:
        /*0128*/ 	.byte	0x04, 0x1e
        /*012a*/ 	.short	(.L_55 - .L_54)
.L_54:
        /*012c*/ 	.word	0x00000000


	//----- nvinfo : EIATTR_CBANK_PARAM_SIZE
	.align		4
.L_55:
        /*0130*/ 	.byte	0x03, 0x19
        /*0132*/ 	.short	0x0058


	//----- nvinfo : EIATTR_PARAM_CBANK
	.align		4
        /*0134*/ 	.byte	0x04, 0x0a
        /*0136*/ 	.short	(.L_57 - .L_56)
	.align		4
.L_56:
        /*0138*/ 	.word	index@(.nv.constant0._Z14cuda_kernel_b2iiPjS_S_S_S_S_iiiiiiii)
        /*013c*/ 	.short	0x0380
        /*013e*/ 	.short	0x0058


	//----- nvinfo : EIATTR_SW_WAR
	.align		4
.L_57:
        /*0140*/ 	.byte	0x04, 0x36
        /*0142*/ 	.short	(.L_59 - .L_58)
.L_58:
        /*0144*/ 	.word	0x00000008
.L_59:


//--------------------- .nv.info._Z14cuda_kernel_b1iiPjS_S_S_S_S_iii --------------------------
	.section	.nv.info._Z14cuda_kernel_b1iiPjS_S_S_S_S_iii,"",@"SHT_CUDA_INFO"
	.sectionflags	@""
	.align	4


	//----- nvinfo : EIATTR_CUDA_API_VERSION
	.align		4
        /*0000*/ 	.byte	0x04, 0x37
        /*0002*/ 	.short	(.L_61 - .L_60)
.L_60:
        /*0004*/ 	.word	0x00000082


	//----- nvinfo : EIATTR_KPARAM_INFO
	.align		4
.L_61:
        /*0008*/ 	.byte	0x04, 0x17
        /*000a*/ 	.short	(.L_63 - .L_62)
.L_62:
        /*000c*/ 	.word	0x00000000
        /*0010*/ 	.short	0x000a
        /*0012*/ 	.short	0x0040
        /*0014*/ 	.byte	0x00, 0xf0, 0x11, 0x00


	//----- nvinfo : EIATTR_KPARAM_INFO
	.align		4
.L_63:
        /*0018*/ 	.byte	0x04, 0x17
        /*001a*/ 	.short	(.L_65 - .L_64)
.L_64:
        /*001c*/ 	.word	0x00000000
        /*0020*/ 	.short	0x0009
        /*0022*/ 	.short	0x003c
        /*0024*/ 	.byte	0x00, 0xf0, 0x11, 0x00


	//----- nvinfo : EIATTR_KPARAM_INFO
	.align		4
.L_65:
        /*0028*/ 	.byte	0x04, 0x17
        /*002a*/ 	.short	(.L_67 - .L_66)
.L_66:
        /*002c*/ 	.word	0x00000000
        /*0030*/ 	.short	0x0008
        /*0032*/ 	.short	0x0038
        /*0034*/ 	.byte	0x00, 0xf0, 0x11, 0x00


	//----- nvinfo : EIATTR_KPARAM_INFO
	.align		4
.L_67:
        /*0038*/ 	.byte	0x04, 0x17
        /*003a*/ 	.short	(.L_69 - .L_68)
.L_68:
        /*003c*/ 	.word	0x00000000
        /*0040*/ 	.short	0x0007
        /*0042*/ 	.short	0x0030
        /*0044*/ 	.byte	0x00, 0xf5, 0x21, 0x00


	//----- nvinfo : EIATTR_KPARAM_INFO
	.align		4
.L_69:
        /*0048*/ 	.byte	0x04, 0x17
        /*004a*/ 	.short	(.L_71 - .L_70)
.L_70:
        /*004c*/ 	.word	0x00000000
        /*0050*/ 	.short	0x0006
        /*0052*/ 	.short	0x0028
        /*0054*/ 	.byte	0x00, 0xf5, 0x21, 0x00


	//----- nvinfo : EIATTR_KPARAM_INFO
	.align		4
.L_71:
        /*0058*/ 	.byte	0x04, 0x17
        /*005a*/ 	.short	(.L_73 - .L_72)
.L_72:
        /*005c*/ 	.word	0x00000000
        /*0060*/ 	.short	0x0005
        /*0062*/ 	.short	0x0020
        /*0064*/ 	.byte	0x00, 0xf5, 0x21, 0x00


	//----- nvinfo : EIATTR_KPARAM_INFO
	.align		4
.L_73:
        /*0068*/ 	.byte	0x04, 0x17
        /*006a*/ 	.short	(.L_75 - .L_74)
.L_74:
        /*006c*/ 	.word	0x00000000
        /*0070*/ 	.short	0x0004
        /*0072*/ 	.short	0x0018
        /*0074*/ 	.byte	0x00, 0xf5, 0x21, 0x00


	//----- nvinfo : EIATTR_KPARAM_INFO
	.align		4
.L_75:
        /*0078*/ 	.byte	0x04, 0x17
        /*007a*/ 	.short	(.L_77 - .L_76)
.L_76:
        /*007c*/ 	.word	0x00000000
        /*0080*/ 	.short	0x0003
        /*0082*/ 	.short	0x0010
        /*0084*/ 	.byte	0x00, 0xf5, 0x21, 0x00


	//----- nvinfo : EIATTR_KPARAM_INFO
	.align		4
.L_77:
        /*0088*/ 	.byte	0x04, 0x17
        /*008a*/ 	.short	(.L_79 - .L_78)
.L_78:
        /*008c*/ 	.word	0x00000000
        /*0090*/ 	.short	0x0002
        /*0092*/ 	.short	0x0008
        /*0094*/ 	.byte	0x00, 0xf5, 0x21, 0x00


	//----- nvinfo : EIATTR_KPARAM_INFO
	.align		4
.L_79:
        /*0098*/ 	.byte	0x04, 0x17
        /*009a*/ 	.short	(.L_81 - .L_80)
.L_80:
        /*009c*/ 	.word	0x00000000
        /*00a0*/ 	.short	0x0001
        /*00a2*/ 	.short	0x0004
        /*00a4*/ 	.byte	0x00, 0xf0, 0x11, 0x00


	//----- nvinfo : EIATTR_KPARAM_INFO
	.align		4
.L_81:
        /*00a8*/ 	.byte	0x04, 0x17
        /*00aa*/ 	.short	(.L_83 - .L_82)
.L_82:
        /*00ac*/ 	.word	0x00000000
        /*00b0*/ 	.short	0x0000
        /*00b2*/ 	.short	0x0000
        /*00b4*/ 	.byte	0x00, 0xf0, 0x11, 0x00


	//----- nvinfo : EIATTR_SPARSE_MMA_MASK
	.align		4
.L_83:
        /*00b8*/ 	.byte	0x03, 0x50
        /*00ba*/ 	.short	0x0000


	//----- nvinfo : EIATTR_MAXREG_COUNT
	.align		4
        /*00bc*/ 	.byte	0x03, 0x1b
        /*00be*/ 	.short	0x00ff


	//----- nvinfo : EIATTR_NUM_BARRIERS
	.align		4
        /*00c0*/ 	.byte	0x02, 0x4c
        /*00c2*/ 	.byte	0x01
	.zero		1


	//----- nvinfo : EIATTR_MERCURY_ISA_VERSION
	.align		4
        /*00c4*/ 	.byte	0x03, 0x5f
        /*00c6*/ 	.short	0x0101


	//----- nvinfo : EIATTR_VRC_CTA_INIT_COUNT
	.align		4
        /*00c8*/ 	.byte	0x02, 0x4a
	.zero		1
	.zero		1


	//----- nvinfo : EIATTR_EXIT_INSTR_OFFSETS
	.align		4
        /*00cc*/ 	.byte	0x04, 0x1c
        /*00ce*/ 	.short	(.L_85 - .L_84)


	//   ....[0]....
.L_84:
        /*00d0*/ 	.word	0x00000b50


	//   ....[1]....
        /*00d4*/ 	.word	0x00000c10


	//----- nvinfo : EIATTR_CRS_STACK_SIZE
	.align		4
.L_85:
        /*00d8*/ 	.byte	0x04, 0x1e
        /*00da*/ 	.short	(.L_87 - .L_86)
.L_86:
        /*00dc*/ 	.word	0x00000000


	//----- nvinfo : EIATTR_CBANK_PARAM_SIZE
	.align		4
.L_87:
        /*00e0*/ 	.byte	0x03, 0x19
        /*00e2*/ 	.short	0x0044


	//----- nvinfo : EIATTR_PARAM_CBANK
	.align		4
        /*00e4*/ 	.byte	0x04, 0x0a
        /*00e6*/ 	.short	(.L_89 - .L_88)
	.align		4
.L_88:
        /*00e8*/ 	.word	index@(.nv.constant0._Z14cuda_kernel_b1iiPjS_S_S_S_S_iii)
        /*00ec*/ 	.short	0x0380
        /*00ee*/ 	.short	0x0044


	//----- nvinfo : EIATTR_SW_WAR
	.align		4
.L_89:
        /*00f0*/ 	.byte	0x04, 0x36
        /*00f2*/ 	.short	(.L_91 - .L_90)
.L_90:
        /*00f4*/ 	.word	0x00000008
.L_91:


//--------------------- .nv.info._Z16sgpu_cuda_kerneliiPjS_S_S_i --------------------------
	.section	.nv.info._Z16sgpu_cuda_kerneliiPjS_S_S_i,"",@"SHT_CUDA_INFO"
	.sectionflags	@""
	.align	4


	//----- nvinfo : EIATTR_CUDA_API_VERSION
	.align		4
        /*0000*/ 	.byte	0x04, 0x37
        /*0002*/ 	.short	(.L_93 - .L_92)
.L_92:
        /*0004*/ 	.word	0x00000082


	//----- nvinfo : EIATTR_KPARAM_INFO
	.align		4
.L_93:
        /*0008*/ 	.byte	0x04, 0x17
        /*000a*/ 	.short	(.L_95 - .L_94)
.L_94:
        /*000c*/ 	.word	0x00000000
        /*0010*/ 	.short	0x0006
        /*0012*/ 	.short	0x0028
        /*0014*/ 	.byte	0x00, 0xf0, 0x11, 0x00


	//----- nvinfo : EIATTR_KPARAM_INFO
	.align		4
.L_95:
        /*0018*/ 	.byte	0x04, 0x17
        /*001a*/ 	.short	(.L_97 - .L_96)
.L_96:
        /*001c*/ 	.word	0x00000000
        /*0020*/ 	.short	0x0005
        /*0022*/ 	.short	0x0020
        /*0024*/ 	.byte	0x00, 0xf5, 0x21, 0x00


	//----- nvinfo : EIATTR_KPARAM_INFO
	.align		4
.L_97:
        /*0028*/ 	.byte	0x04, 0x17
        /*002a*/ 	.short	(.L_99 - .L_98)
.L_98:
        /*002c*/ 	.word	0x00000000
        /*0030*/ 	.short	0x0004
        /*0032*/ 	.short	0x0018
        /*0034*/ 	.byte	0x00, 0xf5, 0x21, 0x00


	//----- nvinfo : EIATTR_KPARAM_INFO
	.align		4
.L_99:
        /*0038*/ 	.byte	0x04, 0x17
        /*003a*/ 	.short	(.L_101 - .L_100)
.L_100:
        /*003c*/ 	.word	0x00000000
        /*0040*/ 	.short	0x0003
        /*0042*/ 	.short	0x0010
        /*0044*/ 	.byte	0x00, 0xf5, 0x21, 0x00


	//----- nvinfo : EIATTR_KPARAM_INFO
	.align		4
.L_101:
        /*0048*/ 	.byte	0x04, 0x17
        /*004a*/ 	.short	(.L_103 - .L_102)
.L_102:
        /*004c*/ 	.word	0x00000000
        /*0050*/ 	.short	0x0002
        /*0052*/ 	.short	0x0008
        /*0054*/ 	.byte	0x00, 0xf5, 0x21, 0x00


	//----- nvinfo : EIATTR_KPARAM_INFO
	.align		4
.L_103:
        /*0058*/ 	.byte	0x04, 0x17
        /*005a*/ 	.short	(.L_105 - .L_104)
.L_104:
        /*005c*/ 	.word	0x00000000
        /*0060*/ 	.short	0x0001
        /*0062*/ 	.short	0x0004
        /*0064*/ 	.byte	0x00, 0xf0, 0x11, 0x00


	//----- nvinfo : EIATTR_KPARAM_INFO
	.align		4
.L_105:
        /*0068*/ 	.byte	0x04, 0x17
        /*006a*/ 	.short	(.L_107 - .L_106)
.L_106:
        /*006c*/ 	.word	0x00000000
        /*0070*/ 	.short	0x0000
        /*0072*/ 	.short	0x0000
        /*0074*/ 	.byte	0x00, 0xf0, 0x11, 0x00


	//----- nvinfo : EIATTR_SPARSE_MMA_MASK
	.align		4
.L_107:
        /*0078*/ 	.byte	0x03, 0x50
        /*007a*/ 	.short	0x0000


	//----- nvinfo : EIATTR_MAXREG_COUNT
	.align		4
        /*007c*/ 	.byte	0x03, 0x1b
        /*007e*/ 	.short	0x00ff


	//----- nvinfo : EIATTR_NUM_BARRIERS
	.align		4
        /*0080*/ 	.byte	0x02, 0x4c
        /*0082*/ 	.byte	0x01
	.zero		1


	//----- nvinfo : EIATTR_MERCURY_ISA_VERSION
	.align		4
        /*0084*/ 	.byte	0x03, 0x5f
        /*0086*/ 	.short	0x0101


	//----- nvinfo : EIATTR_VRC_CTA_INIT_COUNT
	.align		4
        /*0088*/ 	.byte	0x02, 0x4a
	.zero		1
	.zero		1


	//----- nvinfo : EIATTR_EXIT_INSTR_OFFSETS
	.align		4
        /*008c*/ 	.byte	0x04, 0x1c
        /*008e*/ 	.short	(.L_109 - .L_108)


	//   ....[0]....
.L_108:
        /*0090*/ 	.word	0x000008a0


	//   ....[1]....
        /*0094*/ 	.word	0x00000920


	//----- nvinfo : EIATTR_CRS_STACK_SIZE
	.align		4
.L_109:
        /*0098*/ 	.byte	0x04, 0x1e
        /*009a*/ 	.short	(.L_111 - .L_110)
.L_110:
        /*009c*/ 	.word	0x00000000


	//----- nvinfo : EIATTR_CBANK_PARAM_SIZE
	.align		4
.L_111:
        /*00a0*/ 	.byte	0x03, 0x19
        /*00a2*/ 	.short	0x002c


	//----- nvinfo : EIATTR_PARAM_CBANK
	.align		4
        /*00a4*/ 	.byte	0x04, 0x0a
        /*00a6*/ 	.short	(.L_113 - .L_112)
	.align		4
.L_112:
        /*00a8*/ 	.word	index@(.nv.constant0._Z16sgpu_cuda_kerneliiPjS_S_S_i)
        /*00ac*/ 	.short	0x0380
        /*00ae*/ 	.short	0x002c


	//----- nvinfo : EIATTR_SW_WAR
	.align		4
.L_113:
        /*00b0*/ 	.byte	0x04, 0x36
        /*00b2*/ 	.short	(.L_115 - .L_114)
.L_114:
        /*00b4*/ 	.word	0x00000008
.L_115:


//--------------------- .nv.callgraph             --------------------------
	.section	.nv.callgraph,"",@"SHT_CUDA_CALLGRAPH"
	.align	4
	.sectionentsize	8
	.align		4
        /*0000*/ 	.word	0x00000000
	.align		4
        /*0004*/ 	.word	0xffffffff
	.align		4
        /*0008*/ 	.word	0x00000000
	.align		4
        /*000c*/ 	.word	0xfffffffe
	.align		4
        /*0010*/ 	.word	0x00000000
	.align		4
        /*0014*/ 	.word	0xfffffffd
	.align		4
        /*0018*/ 	.word	0x00000000
	.align		4
        /*001c*/ 	.word	0xfffffffc


//--------------------- .text._Z14cuda_kernel_b2iiPjS_S_S_S_S_iiiiiiii --------------------------
	.section	.text._Z14cuda_kernel_b2iiPjS_S_S_S_S_iiiiiiii,"ax",@progbits
	.align	128
        .global         _Z14cuda_kernel_b2iiPjS_S_S_S_S_iiiiiiii
        .type           _Z14cuda_kernel_b2iiPjS_S_S_S_S_iiiiiiii,@function
        .size           _Z14cuda_kernel_b2iiPjS_S_S_S_S_iiiiiiii,(.L_x_68 - _Z14cuda_kernel_b2iiPjS_S_S_S_S_iiiiiiii)
        .other          _Z14cuda_kernel_b2iiPjS_S_S_S_S_iiiiiiii,@"STO_CUDA_ENTRY STV_DEFAULT"
_Z14cuda_kernel_b2iiPjS_S_S_S_S_iiiiiiii:
.text._Z14cuda_kernel_b2iiPjS_S_S_S_S_iiiiiiii:
[----:B------:R-:W-:Y:S01]  /*0000*/  LDC R1, c[0x0][0x37c] ;  /* 0x0000df00ff017b82 */ /* 0x000fe20000000800 */
[----:B------:R-:W0:Y:S01]  /*0010*/  S2R R0, SR_TID.X ;  /* 0x0000000000007919 */ /* 0x000e220000002100 */
[----:B------:R-:W0:Y:S01]  /*0020*/  LDCU UR4, c[0x0][0x360] ;  /* 0x00006c00ff0477ac */ /* 0x000e220008000800 */
[----:B------:R-:W-:Y:S01]  /*0030*/  MOV R5, 0x400 ;  /* 0x0000040000057802 */ /* 0x000fe20000000f00 */
[----:B------:R-:W-:Y:S01]  /*0040*/  BSSY.RECONVERGENT B1, `(.L_x_0) ;  /* 0x00001d3000017945 */ /* 0x000fe20003800200 */
[----:B------:R-:W0:Y:S01]  /*0050*/  S2R R3, SR_CTAID.X ;  /* 0x0000000000037919 */ /* 0x000e220000002500 */
[----:B------:R-:W1:Y:S02]  /*0060*/  LDCU UR5, c[0x0][0x3b8] ;  /* 0x00007700ff0577ac */ /* 0x000e640008000800 */
[C---:B------:R-:W-:Y:S01]  /*0070*/  VIADD R7, R5.reuse, 0x6480 ;  /* 0x0000648005077836 */ /* 0x040fe20000000000 */
[----:B------:R-:W2:Y:S01]  /*0080*/  S2R R2, SR_CgaCtaId ;  /* 0x0000000000027919 */ /* 0x000ea20000008800 */
[----:B------:R-:W-:Y:S01]  /*0090*/  VIADD R9, R5, 0x6600 ;  /* 0x0000660005097836 */ /* 0x000fe20000000000 */
[----:B------:R-:W3:Y:S01]  /*00a0*/  LDCU.64 UR6, c[0x0][0x358] ;  /* 0x00006b00ff0677ac */ /* 0x000ee20008000a00 */
[----:B------:R-:W4:Y:S01]  /*00b0*/  LDCU UR8, c[0x0][0x3c0] ;  /* 0x00007800ff0877ac */ /* 0x000f220008000800 */
[----:B------:R-:W0:Y:S01]  /*00c0*/  LDCU UR12, c[0x0][0x3c8] ;  /* 0x00007900ff0c77ac */ /* 0x000e220008000800 */
[----:B------:R-:W0:Y:S01]  /*00d0*/  LDCU UR11, c[0x0][0x3c4] ;  /* 0x00007880ff0b77ac */ /* 0x000e220008000800 */
[----:B------:R-:W0:Y:S01]  /*00e0*/  LDCU UR9, c[0x0][0x384] ;  /* 0x00007080ff0977ac */ /* 0x000e220008000800 */
[----:B------:R-:W0:Y:S02]  /*00f0*/  LDCU UR10, c[0x0][0x3cc] ;  /* 0x00007980ff0a77ac */ /* 0x000e240008000800 */
[----:B0-----:R-:W-:Y:S01]  /*0100*/  IMAD R4, R3, UR4, R0 ;  /* 0x0000000403047c24 */ /* 0x001fe2000f8e0200 */
[----:B--2---:R-:W-:-:S04]  /*0110*/  LEA R7, R2, R7, 0x18 ;  /* 0x0000000702077211 */ /* 0x004fc800078ec0ff */
[----:B-1----:R-:W-:Y:S02]  /*0120*/  ISETP.GE.AND P0, PT, R4, UR5, PT ;  /* 0x0000000504007c0c */ /* 0x002fe4000bf06270 */
[----:B------:R-:W-:Y:S01]  /*0130*/  LEA R9, R2, R9, 0x18 ;  /* 0x0000000902097211 */ /* 0x000fe200078ec0ff */
[----:B------:R-:W-:-:S04]  /*0140*/  IMAD R6, R0, 0x4, R7 ;  /* 0x0000000400067824 */ /* 0x000fc800078e0207 */
[----:B------:R-:W-:-:S06]  /*0150*/  IMAD R7, R0, 0x4, R9 ;  /* 0x0000000400077824 */ /* 0x000fcc00078e0209 */
[----:B---34-:R-:W-:Y:S05]  /*0160*/  @P0 BRA `(.L_x_1) ;  /* 0x0000001800f80947 */ /* 0x018fea0003800000 */
[----:B------:R-:W0:Y:S08]  /*0170*/  LDC.64 R14, c[0x0][0x388] ;  /* 0x0000e200ff0e7b82 */ /* 0x000e300000000a00 */
[----:B------:R-:W1:Y:S08]  /*0180*/  LDC.64 R16, c[0x0][0x390] ;  /* 0x0000e400ff107b82 */ /* 0x000e700000000a00 */
[----:B------:R-:W2:Y:S01]  /*0190*/  LDC.64 R20, c[0x0][0x398] ;  /* 0x0000e600ff147b82 */ /* 0x000ea20000000a00 */
[----:B0-----:R-:W-:-:S07]  /*01a0*/  IMAD.WIDE R14, R4, 0x4, R14 ;  /* 0x00000004040e7825 */ /* 0x001fce00078e020e */
[----:B------:R-:W0:Y:S01]  /*01b0*/  LDC R11, c[0x0][0x380] ;  /* 0x0000e000ff0b7b82 */ /* 0x000e220000000800 */
[----:B------:R3:W4:Y:S01]  /*01c0*/  LDG.E R8, desc[UR6][R14.64] ;  /* 0x000000060e087981 */ /* 0x000722000c1e1900 */
[----:B-1----:R-:W-:-:S05]  /*01d0*/  IMAD.WIDE R16, R4, 0x4, R16 ;  /* 0x0000000404107825 */ /* 0x002fca00078e0210 */
[----:B------:R-:W5:Y:S01]  /*01e0*/  LDG.E R9, desc[UR6][R16.64] ;  /* 0x0000000610097981 */ /* 0x000f62000c1e1900 */
[----:B--2---:R-:W-:-:S05]  /*01f0*/  IMAD.WIDE R20, R4, 0x4, R20 ;  /* 0x0000000404147825 */ /* 0x004fca00078e0214 */
[----:B------:R1:W2:Y:S01]  /*0200*/  LDG.E R10, desc[UR6][R20.64] ;  /* 0x00000006140a7981 */ /* 0x0002a2000c1e1900 */
[C---:B------:R-:W-:Y:S01]  /*0210*/  VIADD R19, R5.reuse, 0xf00 ;  /* 0x00000f0005137836 */ /* 0x040fe20000000000 */
[----:B------:R-:W-:Y:S02]  /*0220*/  IADD3 R23, PT, PT, R5, 0x1e00, RZ ;  /* 0x00001e0005177810 */ /* 0x000fe40007ffe0ff */
[C---:B------:R-:W-:Y:S02]  /*0230*/  LEA R13, R2.reuse, R5, 0x18 ;  /* 0x00000005020d7211 */ /* 0x040fe400078ec0ff */
[C---:B------:R-:W-:Y:S02]  /*0240*/  LEA R19, R2.reuse, R19, 0x18 ;  /* 0x0000001302137211 */ /* 0x040fe400078ec0ff */
[----:B------:R-:W-:Y:S01]  /*0250*/  LEA R23, R2, R23, 0x18 ;  /* 0x0000001702177211 */ /* 0x000fe200078ec0ff */
[C---:B------:R-:W-:Y:S02]  /*0260*/  IMAD R13, R0.reuse, 0x28, R13 ;  /* 0x00000028000d7824 */ /* 0x040fe400078e020d */
[----:B------:R-:W-:-:S02]  /*0270*/  IMAD R12, R0, 0x28, R19 ;  /* 0x00000028000c7824 */ /* 0x000fc400078e0213 */
[----:B------:R-:W-:Y:S01]  /*0280*/  IMAD R19, R0, 0x28, R23 ;  /* 0x0000002800137824 */ /* 0x000fe200078e0217 */
[----:B0-----:R-:W-:Y:S01]  /*0290*/  ISETP.GE.AND P0, PT, R11, 0x1, PT ;  /* 0x000000010b00780c */ /* 0x001fe20003f06270 */
[----:B---3--:R-:W-:Y:S02]  /*02a0*/  VIADD R15, R5, 0x3c00 ;  /* 0x00003c00050f7836 */ /* 0x008fe40000000000 */
[----:B------:R-:W-:-:S03]  /*02b0*/  IMAD.MOV.U32 R18, RZ, RZ, -0x1 ;  /* 0xffffffffff127424 */ /* 0x000fc600078e00ff */
[----:B------:R-:W-:Y:S02]  /*02c0*/  LEA R15, R2, R15, 0x18 ;  /* 0x0000000f020f7211 */ /* 0x000fe400078ec0ff */
[----:B------:R-:W-:-:S03]  /*02d0*/  SHF.L.U32 R18, R18, R11, RZ ;  /* 0x0000000b12127219 */ /* 0x000fc600000006ff */
[----:B-1----:R-:W-:Y:S01]  /*02e0*/  IMAD R20, R0, 0x6c, R15 ;  /* 0x0000006c00147824 */ /* 0x002fe200078e020f */
[----:B----4-:R0:W-:Y:S04]  /*02f0*/  STS [R13], R8 ;  /* 0x000000080d007388 */ /* 0x0101e80000000800 */
[----:B-----5:R0:W-:Y:S04]  /*0300*/  STS [R12], R9 ;  /* 0x000000090c007388 */ /* 0x0201e80000000800 */
[----:B--2---:R0:W-:Y:S01]  /*0310*/  STS [R19], R10 ;  /* 0x0000000a13007388 */ /* 0x0041e20000000800 */
[----:B------:R-:W-:Y:S05]  /*0320*/  @!P0 BRA `(.L_x_2) ;  /* 0x00000004009c8947 */ /* 0x000fea0003800000 */
[C---:B------:R-:W-:Y:S01]  /*0330*/  ISETP.GE.U32.AND P0, PT, R11.reuse, 0x10, PT ;  /* 0x000000100b00780c */ /* 0x040fe20003f06070 */
[----:B------:R-:W-:Y:S01]  /*0340*/  IMAD.MOV.U32 R21, RZ, RZ, RZ ;  /* 0x000000ffff157224 */ /* 0x000fe200078e00ff */
[----:B------:R-:W-:-:S11]  /*0350*/  LOP3.LUT R22, R11, 0xf, RZ, 0xc0, !PT ;  /* 0x0000000f0b167812 */ /* 0x000fd600078ec0ff */
[----:B------:R-:W-:Y:S05]  /*0360*/  @!P0 BRA `(.L_x_3) ;  /* 0x0000000000a88947 */ /* 0x000fea0003800000 */
[----:B------:R-:W-:-:S07]  /*0370*/  IMAD.MOV.U32 R17, RZ, RZ, RZ ;  /* 0x000000ffff117224 */ /* 0x000fce00078e00ff */
.L_x_4:
[----:B-1----:R-:W1:Y:S01]  /*0380*/  LDC.64 R14, c[0x0][0x3b0] ;  /* 0x0000ec00ff0e7b82 */ /* 0x002e620000000a00 */
[----:B------:R-:W-:-:S04]  /*0390*/  IMAD R21, R4, 0x1b, R17 ;  /* 0x0000001b04157824 */ /* 0x000fc800078e0211 */
[----:B-1----:R-:W-:-:S05]  /*03a0*/  IMAD.WIDE R14, R21, 0x4, R14 ;  /* 0x00000004150e7825 */ /* 0x002fca00078e020e */
[----:B------:R-:W2:Y:S04]  /*03b0*/  LDG.E R21, desc[UR6][R14.64] ;  /* 0x000000060e157981 */ /* 0x000ea8000c1e1900 */
[----:B------:R-:W3:Y:S01]  /*03c0*/  LDG.E R23, desc[UR6][R14.64+0x4] ;  /* 0x000004060e177981 */ /* 0x000ee2000c1e1900 */
[----:B------:R-:W-:-:S03]  /*03d0*/  LEA R16, R17, R20, 0x2 ;  /* 0x0000001411107211 */ /* 0x000fc600078e10ff */
[----:B------:R-:W4:Y:S04]  /*03e0*/  LDG.E R25, desc[UR6][R14.64+0x8] ;  /* 0x000008060e197981 */ /* 0x000f28000c1e1900 */
[----:B------:R-:W5:Y:S04]  /*03f0*/  LDG.E R27, desc[UR6][R14.64+0xc] ;  /* 0x00000c060e1b7981 */ /* 0x000f68000c1e1900 */
[----:B------:R-:W5:Y:S04]  /*0400*/  LDG.E R29, desc[UR6][R14.64+0x10] ;  /* 0x000010060e1d7981 */ /* 0x000f68000c1e1900 */
[----:B------:R-:W5:Y:S04]  /*0410*/  LDG.E R24, desc[UR6][R14.64+0x14] ;  /* 0x000014060e187981 */ /* 0x000f68000c1e1900 */
[----:B------:R-:W5:Y:S04]  /*0420*/  LDG.E R26, desc[UR6][R14.64+0x18] ;  /* 0x000018060e1a7981 */ /* 0x000f68000c1e1900 */
[----:B------:R-:W5:Y:S04]  /*0430*/  LDG.E R28, desc[UR6][R14.64+0x1c] ;  /* 0x00001c060e1c7981 */ /* 0x000f68000c1e1900 */
[----:B--2---:R1:W-:Y:S04]  /*0440*/  STS [R16], R21 ;  /* 0x0000001510007388 */ /* 0x0043e80000000800 */
[----:B---3--:R2:W-:Y:S04]  /*0450*/  STS [R16+0x4], R23 ;  /* 0x0000041710007388 */ /* 0x0085e80000000800 */
[----:B----4-:R3:W-:Y:S04]  /*0460*/  STS [R16+0x8], R25 ;  /* 0x0000081910007388 */ /* 0x0107e80000000800 */
[----:B-1----:R-:W4:Y:S04]  /*0470*/  LDG.E R21, desc[UR6][R14.64+0x20] ;  /* 0x000020060e157981 */ /* 0x002f28000c1e1900 */
[----:B--2---:R-:W2:Y:S04]  /*0480*/  LDG.E R23, desc[UR6][R14.64+0x24] ;  /* 0x000024060e177981 */ /* 0x004ea8000c1e1900 */
[----:B-----5:R1:W-:Y:S04]  /*0490*/  STS [R16+0xc], R27 ;  /* 0x00000c1b10007388 */ /* 0x0203e80000000800 */
[----:B------:R5:W-:Y:S04]  /*04a0*/  STS [R16+0x10], R29 ;  /* 0x0000101d10007388 */ /* 0x000be80000000800 */
[----:B------:R0:W-:Y:S04]  /*04b0*/  STS [R16+0x14], R24 ;  /* 0x0000141810007388 */ /* 0x0001e80000000800 */
[----:B---3--:R-:W3:Y:S04]  /*04c0*/  LDG.E R25, desc[UR6][R14.64+0x28] ;  /* 0x000028060e197981 */ /* 0x008ee8000c1e1900 */
[----:B-1----:R-:W3:Y:S04]  /*04d0*/  LDG.E R27, desc[UR6][R14.64+0x2c] ;  /* 0x00002c060e1b7981 */ /* 0x002ee8000c1e1900 */
[----:B-----5:R-:W5:Y:S04]  /*04e0*/  LDG.E R29, desc[UR6][R14.64+0x30] ;  /* 0x000030060e1d7981 */ /* 0x020f68000c1e1900 */
[----:B0-----:R-:W5:Y:S04]  /*04f0*/  LDG.E R24, desc[UR6][R14.64+0x3c] ;  /* 0x00003c060e187981 */ /* 0x001f68000c1e1900 */
[----:B----4-:R0:W-:Y:S04]  /*0500*/  STS [R16+0x20], R21 ;  /* 0x0000201510007388 */ /* 0x0101e80000000800 */
[----:B--2---:R1:W-:Y:S04]  /*0510*/  STS [R16+0x24], R23 ;  /* 0x0000241710007388 */ /* 0x0043e80000000800 */
[----:B0-----:R-:W2:Y:S04]  /*0520*/  LDG.E R21, desc[UR6][R14.64+0x34] ;  /* 0x000034060e157981 */ /* 0x001ea8000c1e1900 */
[----:B-1----:R-:W4:Y:S01]  /*0530*/  LDG.E R23, desc[UR6][R14.64+0x38] ;  /* 0x000038060e177981 */ /* 0x002f22000c1e1900 */
[----:B------:R-:W-:-:S03]  /*0540*/  VIADD R17, R17, 0x10 ;  /* 0x0000001011117836 */ /* 0x000fc60000000000 */
[----:B------:R0:W-:Y:S04]  /*0550*/  STS [R16+0x18], R26 ;  /* 0x0000181a10007388 */ /* 0x0001e80000000800 */
[----:B------:R1:W-:Y:S04]  /*0560*/  STS [R16+0x1c], R28 ;  /* 0x00001c1c10007388 */ /* 0x0003e80000000800 */
[----:B---3--:R1:W-:Y:S01]  /*0570*/  STS [R16+0x28], R25 ;  /* 0x0000281910007388 */ /* 0x0083e20000000800 */
[----:B0-----:R-:W-:-:S03]  /*0580*/  LOP3.LUT R26, R11, 0x7ffffff0, RZ, 0xc0, !PT ;  /* 0x7ffffff00b1a7812 */ /* 0x001fc600078ec0ff */
[----:B------:R1:W-:Y:S04]  /*0590*/  STS [R16+0x2c], R27 ;  /* 0x00002c1b10007388 */ /* 0x0003e80000000800 */
[----:B-----5:R1:W-:Y:S04]  /*05a0*/  STS [R16+0x30], R29 ;  /* 0x0000301d10007388 */ /* 0x0203e80000000800 */
[----:B------:R1:W-:Y:S01]  /*05b0*/  STS [R16+0x3c], R24 ;  /* 0x00003c1810007388 */ /* 0x0003e20000000800 */
[----:B------:R-:W-:-:S03]  /*05c0*/  ISETP.NE.AND P0, PT, R17, R26, PT ;  /* 0x0000001a1100720c */ /* 0x000fc60003f05270 */
[----:B--2---:R1:W-:Y:S04]  /*05d0*/  STS [R16+0x34], R21 ;  /* 0x0000341510007388 */ /* 0x0043e80000000800 */
[----:B----4-:R1:W-:Y:S06]  /*05e0*/  STS [R16+0x38], R23 ;  /* 0x0000381710007388 */ /* 0x0103ec0000000800 */
[----:B------:R-:W-:Y:S05]  /*05f0*/  @P0 BRA `(.L_x_4) ;  /* 0xfffffffc00600947 */ /* 0x000fea000383ffff */
[----:B-1----:R-:W-:-:S07]  /*0600*/  IMAD.MOV.U32 R21, RZ, RZ, R26 ;  /* 0x000000ffff157224 */ /* 0x002fce00078e001a */
.L_x_3:
[----:B------:R-:W-:-:S13]  /*0610*/  ISETP.NE.AND P0, PT, R22, RZ, PT ;  /* 0x000000ff1600720c */ /* 0x000fda0003f05270 */
[----:B------:R-:W-:Y:S05]  /*0620*/  @!P0 BRA `(.L_x_2) ;  /* 0x0000000000dc8947 */ /* 0x000fea0003800000 */
[----:B------:R-:W-:Y:S02]  /*0630*/  ISETP.GE.U32.AND P0, PT, R22, 0x8, PT ;  /* 0x000000081600780c */ /* 0x000fe40003f06070 */
[----:B------:R-:W-:-:S04]  /*0640*/  LOP3.LUT R23, R11, 0x7, RZ, 0xc0, !PT ;  /* 0x000000070b177812 */ /* 0x000fc800078ec0ff */
[----:B------:R-:W-:-:S07]  /*0650*/  ISETP.NE.AND P1, PT, R23, RZ, PT ;  /* 0x000000ff1700720c */ /* 0x000fce0003f25270 */
[----:B------:R-:W-:Y:S06]  /*0660*/  @!P0 BRA `(.L_x_5) ;  /* 0x0000000000548947 */ /* 0x000fec0003800000 */
[----:B------:R-:W1:Y:S01]  /*0670*/  LDC.64 R14, c[0x0][0x3b0] ;  /* 0x0000ec00ff0e7b82 */ /* 0x000e620000000a00 */
[----:B------:R-:W-:-:S04]  /*0680*/  IMAD R17, R4, 0x1b, R21 ;  /* 0x0000001b04117824 */ /* 0x000fc800078e0215 */
[----:B-1----:R-:W-:-:S05]  /*0690*/  IMAD.WIDE R14, R17, 0x4, R14 ;  /* 0x00000004110e7825 */ /* 0x002fca00078e020e */
[----:B------:R-:W2:Y:S04]  /*06a0*/  LDG.E R16, desc[UR6][R14.64] ;  /* 0x000000060e107981 */ /* 0x000ea8000c1e1900 */
[----:B------:R-:W3:Y:S01]  /*06b0*/  LDG.E R22, desc[UR6][R14.64+0x4] ;  /* 0x000004060e167981 */ /* 0x000ee2000c1e1900 */
[----:B------:R-:W-:-:S03]  /*06c0*/  IMAD R17, R21, 0x4, R20 ;  /* 0x0000000415117824 */ /* 0x000fc600078e0214 */
[----:B------:R-:W4:Y:S04]  /*06d0*/  LDG.E R24, desc[UR6][R14.64+0x8] ;  /* 0x000008060e187981 */ /* 0x000f28000c1e1900 */
[----:B------:R-:W5:Y:S04]  /*06e0*/  LDG.E R26, desc[UR6][R14.64+0xc] ;  /* 0x00000c060e1a7981 */ /* 0x000f68000c1e1900 */
[----:B------:R-:W5:Y:S04]  /*06f0*/  LDG.E R28, desc[UR6][R14.64+0x10] ;  /* 0x000010060e1c7981 */ /* 0x000f68000c1e1900 */
[----:B------:R-:W5:Y:S04]  /*0700*/  LDG.E R25, desc[UR6][R14.64+0x14] ;  /* 0x000014060e197981 */ /* 0x000f68000c1e1900 */
[----:B------:R-:W5:Y:S04]  /*0710*/  LDG.E R27, desc[UR6][R14.64+0x18] ;  /* 0x000018060e1b7981 */ /* 0x000f68000c1e1900 */
[----:B------:R-:W5:Y:S01]  /*0720*/  LDG.E R29, desc[UR6][R14.64+0x1c] ;  /* 0x00001c060e1d7981 */ /* 0x000f62000c1e1900 */
[----:B------:R-:W-:-:S03]  /*0730*/  VIADD R21, R21, 0x8 ;  /* 0x0000000815157836 */ /* 0x000fc60000000000 */
[----:B--2---:R1:W-:Y:S04]  /*0740*/  STS [R17], R16 ;  /* 0x0000001011007388 */ /* 0x0043e80000000800 */
[----:B---3--:R1:W-:Y:S04]  /*0750*/  STS [R17+0x4], R22 ;  /* 0x0000041611007388 */ /* 0x0083e80000000800 */
[----:B----4-:R1:W-:Y:S04]  /*0760*/  STS [R17+0x8], R24 ;  /* 0x0000081811007388 */ /* 0x0103e80000000800 */
[----:B-----5:R1:W-:Y:S04]  /*0770*/  STS [R17+0xc], R26 ;  /* 0x00000c1a11007388 */ /* 0x0203e80000000800 */
[----:B------:R1:W-:Y:S04]  /*0780*/  STS [R17+0x10], R28 ;  /* 0x0000101c11007388 */ /* 0x0003e80000000800 */
[----:B------:R1:W-:Y:S04]  /*0790*/  STS [R17+0x14], R25 ;  /* 0x0000141911007388 */ /* 0x0003e80000000800 */
[----:B------:R1:W-:Y:S04]  /*07a0*/  STS [R17+0x18], R27 ;  /* 0x0000181b11007388 */ /* 0x0003e80000000800 */
[----:B------:R1:W-:Y:S02]  /*07b0*/  STS [R17+0x1c], R29 ;  /* 0x00001c1d11007388 */ /* 0x0003e40000000800 */
.L_x_5:
[----:B------:R-:W-:Y:S05]  /*07c0*/  @!P1 BRA `(.L_x_2) ;  /* 0x0000000000749947 */ /* 0x000fea0003800000 */
[----:B------:R-:W-:Y:S02]  /*07d0*/  ISETP.GE.U32.AND P0, PT, R23, 0x4, PT ;  /* 0x000000041700780c */ /* 0x000fe40003f06070 */
[----:B-1----:R-:W-:-:S04]  /*07e0*/  LOP3.LUT R22, R11, 0x3, RZ, 0xc0, !PT ;  /* 0x000000030b167812 */ /* 0x002fc800078ec0ff */
[----:B------:R-:W-:-:S07]  /*07f0*/  ISETP.NE.AND P1, PT, R22, RZ, PT ;  /* 0x000000ff1600720c */ /* 0x000fce0003f25270 */
[----:B------:R-:W-:Y:S06]  /*0800*/  @!P0 BRA `(.L_x_6) ;  /* 0x0000000000348947 */ /* 0x000fec0003800000 */
[----:B------:R-:W1:Y:S01]  /*0810*/  LDC.64 R14, c[0x0][0x3b0] ;  /* 0x0000ec00ff0e7b82 */ /* 0x000e620000000a00 */
[----:B------:R-:W-:-:S04]  /*0820*/  IMAD R17, R4, 0x1b, R21 ;  /* 0x0000001b04117824 */ /* 0x000fc800078e0215 */
[----:B-1----:R-:W-:-:S05]  /*0830*/  IMAD.WIDE R14, R17, 0x4, R14 ;  /* 0x00000004110e7825 */ /* 0x002fca00078e020e */
[----:B------:R-:W2:Y:S04]  /*0840*/  LDG.E R16, desc[UR6][R14.64] ;  /* 0x000000060e107981 */ /* 0x000ea8000c1e1900 */
[----:B------:R-:W3:Y:S04]  /*0850*/  LDG.E R24, desc[UR6][R14.64+0x4] ;  /* 0x000004060e187981 */ /* 0x000ee8000c1e1900 */
[----:B------:R-:W4:Y:S04]  /*0860*/  LDG.E R26, desc[UR6][R14.64+0x8] ;  /* 0x000008060e1a7981 */ /* 0x000f28000c1e1900 */
[----:B------:R-:W5:Y:S01]  /*0870*/  LDG.E R28, desc[UR6][R14.64+0xc] ;  /* 0x00000c060e1c7981 */ /* 0x000f62000c1e1900 */
[C---:B------:R-:W-:Y:S01]  /*0880*/  LEA R17, R21.reuse, R20, 0x2 ;  /* 0x0000001415117211 */ /* 0x040fe200078e10ff */
[----:B------:R-:W-:-:S04]  /*0890*/  VIADD R21, R21, 0x4 ;  /* 0x0000000415157836 */ /* 0x000fc80000000000 */
[----:B--2---:R1:W-:Y:S04]  /*08a0*/  STS [R17], R16 ;  /* 0x0000001011007388 */ /* 0x0043e80000000800 */
[----:B---3--:R1:W-:Y:S04]  /*08b0*/  STS [R17+0x4], R24 ;  /* 0x0000041811007388 */ /* 0x0083e80000000800 */
[----:B----4-:R1:W-:Y:S04]  /*08c0*/  STS [R17+0x8], R26 ;  /* 0x0000081a11007388 */ /* 0x0103e80000000800 */
[----:B-----5:R1:W-:Y:S02]  /*08d0*/  STS [R17+0xc], R28 ;  /* 0x00000c1c11007388 */ /* 0x0203e40000000800 */
.L_x_6:
[----:B------:R-:W-:Y:S05]  /*08e0*/  @!P1 BRA `(.L_x_2) ;  /* 0x00000000002c9947 */ /* 0x000fea0003800000 */
[----:B------:R-:W2:Y:S01]  /*08f0*/  LDC.64 R14, c[0x0][0x3b0] ;  /* 0x0000ec00ff0e7b82 */ /* 0x000ea20000000a00 */
[----:B------:R-:W-:-:S05]  /*0900*/  UMOV UR4, URZ ;  /* 0x000000ff00047c82 */ /* 0x000fca0008000000 */
.L_x_7:
[----:B-1----:R-:W-:-:S04]  /*0910*/  IMAD R17, R4, 0x1b, R21 ;  /* 0x0000001b04117824 */ /* 0x002fc800078e0215 */
[----:B--23--:R-:W-:-:S06]  /*0920*/  IMAD.WIDE R16, R17, 0x4, R14 ;  /* 0x0000000411107825 */ /* 0x00cfcc00078e020e */
[----:B------:R-:W2:Y:S01]  /*0930*/  LDG.E R16, desc[UR6][R16.64] ;  /* 0x0000000610107981 */ /* 0x000ea2000c1e1900 */
[C---:B------:R-:W-:Y:S01]  /*0940*/  IMAD R23, R21.reuse, 0x4, R20 ;  /* 0x0000000415177824 */ /* 0x040fe200078e0214 */
[----:B------:R-:W-:Y:S01]  /*0950*/  UIADD3 UR4, UPT, UPT, UR4, 0x1, URZ ;  /* 0x0000000104047890 */ /* 0x000fe2000fffe0ff */
[----:B------:R-:W-:-:S05]  /*0960*/  VIADD R21, R21, 0x1 ;  /* 0x0000000115157836 */ /* 0x000fca0000000000 */
[----:B------:R-:W-:Y:S01]  /*0970*/  ISETP.NE.AND P0, PT, R22, UR4, PT ;  /* 0x0000000416007c0c */ /* 0x000fe2000bf05270 */
[----:B--2---:R3:W-:-:S12]  /*0980*/  STS [R23], R16 ;  /* 0x0000001017007388 */ /* 0x0047d80000000800 */
[----:B------:R-:W-:Y:S05]  /*0990*/  @P0 BRA `(.L_x_7) ;  /* 0xfffffffc00dc0947 */ /* 0x000fea000383ffff */
.L_x_2:
[----:B------:R-:W-:Y:S01]  /*09a0*/  VIADD R5, R5, 0x2d00 ;  /* 0x00002d0005057836 */ /* 0x000fe20000000000 */
[----:B0-----:R-:W-:Y:S01]  /*09b0*/  LOP3.LUT R9, R10, R9, R8, 0xfe, !PT ;  /* 0x000000090a097212 */ /* 0x001fe200078efe08 */
[----:B------:R-:W0:Y:S01]  /*09c0*/  LDC R15, c[0x0][0x3c4] ;  /* 0x0000f100ff0f7b82 */ /* 0x000e220000000800 */
[----:B------:R-:W-:Y:S01]  /*09d0*/  ISETP.GT.AND P0, PT, R11, 0x1, PT ;  /* 0x000000010b00780c */ /* 0x000fe20003f04270 */
[----:B------:R-:W-:Y:S01]  /*09e0*/  BSSY.RECONVERGENT B0, `(.L_x_8) ;  /* 0x0000133000007945 */ /* 0x000fe20003800200 */
[----:B------:R-:W-:Y:S02]  /*09f0*/  LEA R5, R2, R5, 0x18 ;  /* 0x0000000502057211 */ /* 0x000fe400078ec0ff */
[----:B------:R-:W-:Y:S02]  /*0a00*/  LOP3.LUT R9, R9, R18, RZ, 0x3, !PT ;  /* 0x0000001209097212 */ /* 0x000fe400078e03ff */
[----:B------:R-:W-:Y:S01]  /*0a10*/  LEA R11, R11, R20, 0x2 ;  /* 0x000000140b0b7211 */ /* 0x000fe200078e10ff */
[----:B------:R-:W-:-:S05]  /*0a20*/  IMAD R2, R0, 0x28, R5 ;  /* 0x0000002800027824 */ /* 0x000fca00078e0205 */
[----:B------:R2:W-:Y:S01]  /*0a30*/  STS [R2], R9 ;  /* 0x0000000902007388 */ /* 0x0005e20000000800 */
[----:B0-----:R-:W-:Y:S01]  /*0a40*/  IMAD R8, R15, 0x4, R20 ;  /* 0x000000040f087824 */ /* 0x001fe200078e0214 */
[----:B--2---:R-:W-:Y:S06]  /*0a50*/  @P0 BRA `(.L_x_9) ;  /* 0x0000000400600947 */ /* 0x004fec0003800000 */
[----:B------:R-:W0:Y:S01]  /*0a60*/  LDC R9, c[0x0][0x3bc] ;  /* 0x0000ef00ff097b82 */ /* 0x000e220000000800 */
[----:B------:R-:W-:Y:S01]  /*0a70*/  BSSY.RECONVERGENT B2, `(.L_x_10) ;  /* 0x0000055000027945 */ /* 0x000fe20003800200 */
[----:B------:R-:W-:Y:S01]  /*0a80*/  IMAD.MOV.U32 R10, RZ, RZ, RZ ;  /* 0x000000ffff0a7224 */ /* 0x000fe200078e00ff */
[----:B------:R-:W-:-:S07]  /*0a90*/  CS2R R4, SRZ ;  /* 0x0000000000047805 */ /* 0x000fce000001ff00 */
.L_x_17:
[----:B-1----:R-:W-:Y:S01]  /*0aa0*/  IMAD R17, R10, 0x4, R2 ;  /* 0x000000040a117824 */ /* 0x002fe200078e0202 */
[----:B------:R-:W-:Y:S01]  /*0ab0*/  BSSY.RECONVERGENT B3, `(.L_x_11) ;  /* 0x000004e000037945 */ /* 0x000fe20003800200 */
[----:B------:R-:W-:-:S03]  /*0ac0*/  IMAD.MOV.U32 R14, RZ, RZ, R10 ;  /* 0x000000ffff0e7224 */ /* 0x000fc600078e000a */
[----:B------:R-:W1:Y:S02]  /*0ad0*/  LDS R22, [R17] ;  /* 0x0000000011167984 */ /* 0x000e640000000800 */
[----:B-1----:R-:W-:-:S13]  /*0ae0*/  ISETP.NE.AND P0, PT, R22, RZ, PT ;  /* 0x000000ff1600720c */ /* 0x002fda0003f05270 */
[----:B------:R-:W-:Y:S01]  /*0af0*/  @!P0 IADD3 R10, PT, PT, R10, -0x1, RZ ;  /* 0xffffffff0a0a8810 */ /* 0x000fe20007ffe0ff */
[----:B------:R-:W-:Y:S06]  /*0b00*/  @!P0 BRA `(.L_x_12) ;  /* 0x0000000400208947 */ /* 0x000fec0003800000 */
[----:B0--3--:R-:W-:Y:S01]  /*0b10*/  IMAD.IADD R16, R10, 0x1, R9 ;  /* 0x000000010a107824 */ /* 0x009fe200078e0209 */
[----:B------:R-:W-:Y:S04]  /*0b20*/  BSSY.RECONVERGENT B4, `(.L_x_13) ;  /* 0x0000017000047945 */ /* 0x000fe80003800200 */
[----:B------:R-:W-:-:S13]  /*0b30*/  ISETP.GE.AND P0, PT, R16, UR8, PT ;  /* 0x0000000810007c0c */ /* 0x000fda000bf06270 */
[----:B------:R-:W0:Y:S02]  /*0b40*/  @!P0 LDC R15, c[0x0][0x3c8] ;  /* 0x0000f200ff0f8b82 */ /* 0x000e240000000800 */
[----:B0-----:R-:W-:-:S05]  /*0b50*/  @!P0 LOP3.LUT R22, R22, R15, RZ, 0x30, !PT ;  /* 0x0000000f16168212 */ /* 0x001fca00078e30ff */
[----:B------:R0:W-:Y:S01]  /*0b60*/  @!P0 STS [R17], R22 ;  /* 0x0000001611008388 */ /* 0x0001e20000000800 */
[----:B------:R-:W-:Y:S05]  /*0b70*/  @!P0 BRA `(.L_x_14) ;  /* 0x0000000000448947 */ /* 0x000fea0003800000 */
[----:B------:R-:W-:-:S13]  /*0b80*/  ISETP.NE.AND P0, PT, R16, UR11, PT ;  /* 0x0000000b10007c0c */ /* 0x000fda000bf05270 */
[----:B------:R-:W-:Y:S05]  /*0b90*/  @P0 BRA `(.L_x_14) ;  /* 0x00000000003c0947 */ /* 0x000fea0003800000 */
[----:B------:R-:W-:-:S05]  /*0ba0*/  IMAD R14, R14, 0x4, R13 ;  /* 0x000000040e0e7824 */ /* 0x000fca00078e020d */
[----:B------:R-:W1:Y:S02]  /*0bb0*/  LDS R15, [R14] ;  /* 0x000000000e0f7984 */ /* 0x000e640000000800 */
[----:B-1----:R-:W-:-:S04]  /*0bc0*/  LOP3.LUT P0, RZ, R15, UR12, RZ, 0xc0, !PT ;  /* 0x0000000c0fff7c12 */ /* 0x002fc8000f80c0ff */
[----:B------:R-:W-:-:S05]  /*0bd0*/  SEL R16, RZ, 0xfffffffc, P0 ;  /* 0xfffffffcff107807 */ /* 0x000fca0000000000 */
[--C-:B------:R-:W-:Y:S01]  /*0be0*/  IMAD.IADD R15, R14, 0x1, R16.reuse ;  /* 0x000000010e0f7824 */ /* 0x100fe200078e0210 */
[----:B------:R-:W-:Y:S01]  /*0bf0*/  IADD3 R14, PT, PT, R10, -0x1, RZ ;  /* 0xffffffff0a0e7810 */ /* 0x000fe20007ffe0ff */
[----:B0-----:R-:W-:Y:S02]  /*0c00*/  IMAD.IADD R17, R17, 0x1, R16 ;  /* 0x0000000111117824 */ /* 0x001fe400078e0210 */
[----:B------:R-:W-:Y:S02]  /*0c10*/  @P0 IMAD.MOV R14, RZ, RZ, R10 ;  /* 0x000000ffff0e0224 */ /* 0x000fe400078e020a */
[----:B------:R-:W0:Y:S02]  /*0c20*/  LDS R15, [R15] ;  /* 0x000000000f0f7984 */ /* 0x000e240000000800 */
[----:B------:R-:W-:Y:S02]  /*0c30*/  IMAD.MOV.U32 R10, RZ, RZ, R14 ;  /* 0x000000ffff0a7224 */ /* 0x000fe400078e000e */
[----:B------:R-:W1:Y:S01]  /*0c40*/  LDS R22, [R17] ;  /* 0x0000000011167984 */ /* 0x000e620000000800 */
[----:B0-----:R-:W-:-:S04]  /*0c50*/  LOP3.LUT R16, R15, UR12, RZ, 0xc0, !PT ;  /* 0x0000000c0f107c12 */ /* 0x001fc8000f8ec0ff */
[----:B------:R-:W-:-:S13]  /*0c60*/  ISETP.NE.AND P1, PT, R16, UR12, PT ;  /* 0x0000000c10007c0c */ /* 0x000fda000bf25270 */
[----:B-1----:R-:W-:-:S05]  /*0c70*/  @P1 LOP3.LUT R22, R22, UR12, RZ, 0xc0, !PT ;  /* 0x0000000c16161c12 */ /* 0x002fca000f8ec0ff */
[----:B------:R1:W-:Y:S02]  /*0c80*/  @P1 STS [R17], R22 ;  /* 0x0000001611001388 */ /* 0x0003e40000000800 */
.L_x_14:
[----:B------:R-:W-:Y:S05]  /*0c90*/  BSYNC.RECONVERGENT B4 ;  /* 0x0000000000047941 */ /* 0x000fea0003800200 */
.L_x_13:
[----:B------:R-:W-:Y:S01]  /*0ca0*/  IMAD.MOV R15, RZ, RZ, -R22 ;  /* 0x000000ffff0f7224 */ /* 0x000fe200078e0a16 */
[C---:B------:R-:W-:Y:S01]  /*0cb0*/  LEA R14, R10.reuse, R2, 0x2 ;  /* 0x000000020a0e7211 */ /* 0x040fe200078e10ff */
[----:B01----:R-:W-:-:S03]  /*0cc0*/  IMAD.IADD R17, R10, 0x1, R9 ;  /* 0x000000010a117824 */ /* 0x003fc600078e0209 */
[----:B------:R-:W-:Y:S01]  /*0cd0*/  LOP3.LUT R15, R22, R15, RZ, 0xc0, !PT ;  /* 0x0000000f160f7212 */ /* 0x000fe200078ec0ff */
[----:B------:R-:W-:-:S03]  /*0ce0*/  IMAD R16, R17, 0x4, R20 ;  /* 0x0000000411107824 */ /* 0x000fc600078e0214 */
[----:B------:R-:W-:Y:S02]  /*0cf0*/  LOP3.LUT R17, R22, R15, RZ, 0x3c, !PT ;  /* 0x0000000f16117212 */ /* 0x000fe400078e3cff */
[----:B------:R0:W-:Y:S01]  /*0d00*/  STS [R16], R15 ;  /* 0x0000000f10007388 */ /* 0x0001e20000000800 */
[----:B------:R-:W-:-:S03]  /*0d10*/  LOP3.LUT P0, RZ, R15, R18, RZ, 0x30, !PT ;  /* 0x000000120fff7212 */ /* 0x000fc600078030ff */
[----:B------:R0:W-:Y:S10]  /*0d20*/  STS [R14], R17 ;  /* 0x000000110e007388 */ /* 0x0001f40000000800 */
[----:B0-----:R-:W-:Y:S05]  /*0d30*/  @!P0 BRA `(.L_x_15) ;  /* 0x0000000000908947 */ /* 0x001fea0003800000 */
[----:B------:R-:W-:-:S05]  /*0d40*/  VIADD R16, R10, 0x1 ;  /* 0x000000010a107836 */ /* 0x000fca0000000000 */
[----:B------:R-:W-:-:S13]  /*0d50*/  ISETP.NE.AND P0, PT, R16, UR9, PT ;  /* 0x0000000910007c0c */ /* 0x000fda000bf05270 */
[----:B------:R-:W-:Y:S05]  /*0d60*/  @P0 BRA `(.L_x_16) ;  /* 0x0000000000380947 */ /* 0x000fea0003800000 */
[----:B------:R-:W-:-:S13]  /*0d70*/  LOP3.LUT P0, RZ, R22, UR10, RZ, 0xc0, !PT ;  /* 0x0000000a16ff7c12 */ /* 0x000fda000f80c0ff */
[----:B------:R-:W-:Y:S05]  /*0d80*/  @P0 BRA `(.L_x_12) ;  /* 0x0000000000800947 */ /* 0x000fea0003800000 */
[----:B------:R-:W0:Y:S01]  /*0d90*/  LDS R14, [R8] ;  /* 0x00000000080e7984 */ /* 0x000e220000000800 */
[----:B------:R-:W-:Y:S01]  /*0da0*/  IADD3 R4, PT, PT, R4, 0x1, RZ ;  /* 0x0000000104047810 */ /* 0x000fe20007ffe0ff */
[----:B------:R-:W-:Y:S01]  /*0db0*/  VIADD R10, R10, 0xffffffff ;  /* 0xffffffff0a0a7836 */ /* 0x000fe20000000000 */
[----:B0-----:R-:W-:Y:S01]  /*0dc0*/  ISETP.NE.AND P0, PT, R14, 0x1, PT ;  /* 0x000000010e00780c */ /* 0x001fe20003f05270 */
[----:B------:R-:W-:-:S12]  /*0dd0*/  IMAD.MOV.U32 R14, RZ, RZ, 0x2 ;  /* 0x00000002ff0e7424 */ /* 0x000fd800078e00ff */
[----:B------:R-:W0:Y:S01]  /*0de0*/  @P0 LDS R15, [R11+-0x4] ;  /* 0xfffffc000b0f0984 */ /* 0x000e220000000800 */
[----:B------:R-:W0:Y:S01]  /*0df0*/  @P0 LDC R16, c[0x0][0x3d4] ;  /* 0x0000f500ff100b82 */ /* 0x000e220000000800 */
[----:B------:R-:W-:Y:S01]  /*0e00*/  @P0 IMAD.MOV.U32 R17, RZ, RZ, 0x4 ;  /* 0x00000004ff110424 */ /* 0x000fe200078e00ff */
[----:B0-----:R-:W-:-:S04]  /*0e10*/  @P0 ISETP.NE.AND P1, PT, R15, R16, PT ;  /* 0x000000100f00020c */ /* 0x001fc80003f25270 */
[----:B------:R-:W-:-:S05]  /*0e20*/  @P0 SEL R14, R17, 0x8, !P1 ;  /* 0x00000008110e0807 */ /* 0x000fca0004800000 */
[----:B------:R-:W-:Y:S01]  /*0e30*/  IMAD.IADD R5, R5, 0x1, R14 ;  /* 0x0000000105057824 */ /* 0x000fe200078e020e */
[----:B------:R-:W-:Y:S06]  /*0e40*/  BRA `(.L_x_12) ;  /* 0x0000000000507947 */ /* 0x000fec0003800000 */
.L_x_16:
[C---:B------:R-:W-:Y:S02]  /*0e50*/  IMAD R17, R10.reuse, 0x4, R13 ;  /* 0x000000040a117824 */ /* 0x040fe400078e020d */
[C---:B------:R-:W-:Y:S02]  /*0e60*/  IMAD R21, R10.reuse, 0x4, R12 ;  /* 0x000000040a157824 */ /* 0x040fe400078e020c */
[----:B------:R-:W-:Y:S01]  /*0e70*/  IMAD R23, R10, 0x4, R19 ;  /* 0x000000040a177824 */ /* 0x000fe200078e0213 */
[----:B------:R-:W0:Y:S02]  /*0e80*/  LDS R22, [R17] ;  /* 0x0000000011167984 */ /* 0x000e240000000800 */
[----:B0-----:R-:W-:-:S05]  /*0e90*/  LOP3.LUT R22, R22, R15, RZ, 0xfc, !PT ;  /* 0x0000000f16167212 */ /* 0x001fca00078efcff */
[----:B------:R-:W-:Y:S04]  /*0ea0*/  STS [R17+0x4], R22 ;  /* 0x0000041611007388 */ /* 0x000fe80000000800 */
[----:B------:R-:W0:Y:S02]  /*0eb0*/  LDS R24, [R21] ;  /* 0x0000000015187984 */ /* 0x000e240000000800 */
[----:B0-----:R-:W-:-:S04]  /*0ec0*/  LOP3.LUT R24, R24, R15, RZ, 0xfc, !PT ;  /* 0x0000000f18187212 */ /* 0x001fc800078efcff */
[----:B------:R-:W-:-:S05]  /*0ed0*/  SHF.L.U32 R24, R24, 0x1, RZ ;  /* 0x0000000118187819 */ /* 0x000fca00000006ff */
[----:B------:R-:W-:Y:S04]  /*0ee0*/  STS [R21+0x4], R24 ;  /* 0x0000041815007388 */ /* 0x000fe80000000800 */
[----:B------:R-:W0:Y:S02]  /*0ef0*/  LDS R10, [R23] ;  /* 0x00000000170a7984 */ /* 0x000e240000000800 */
[----:B0-----:R-:W-:-:S04]  /*0f00*/  LOP3.LUT R10, R10, R15, RZ, 0xfc, !PT ;  /* 0x0000000f0a0a7212 */ /* 0x001fc800078efcff */
[----:B------:R-:W-:Y:S01]  /*0f10*/  SHF.R.U32.HI R15, RZ, 0x1, R10 ;  /* 0x00000001ff0f7819 */ /* 0x000fe2000001160a */
[----:B------:R-:W-:-:S03]  /*0f20*/  IMAD.MOV.U32 R10, RZ, RZ, R16 ;  /* 0x000000ffff0a7224 */ /* 0x000fc600078e0010 */
[----:B------:R-:W-:Y:S01]  /*0f30*/  LOP3.LUT R25, R15, R22, R24, 0xfe, !PT ;  /* 0x000000160f197212 */ /* 0x000fe200078efe18 */
[----:B------:R1:W-:Y:S03]  /*0f40*/  STS [R23+0x4], R15 ;  /* 0x0000040f17007388 */ /* 0x0003e60000000800 */
[----:B------:R-:W-:-:S05]  /*0f50*/  LOP3.LUT R25, R25, R18, RZ, 0x3, !PT ;  /* 0x0000001219197212 */ /* 0x000fca00078e03ff */
[----:B------:R1:W-:Y:S01]  /*0f60*/  STS [R14+0x4], R25 ;  /* 0x000004190e007388 */ /* 0x0003e20000000800 */
[----:B------:R-:W-:Y:S05]  /*0f70*/  BRA `(.L_x_12) ;  /* 0x0000000000047947 */ /* 0x000fea0003800000 */
.L_x_15:
[----:B------:R-:W-:-:S07]  /*0f80*/  VIADD R10, R10, 0xffffffff ;  /* 0xffffffff0a0a7836 */ /* 0x000fce0000000000 */
.L_x_12:
[----:B------:R-:W-:Y:S05]  /*0f90*/  BSYNC.RECONVERGENT B3 ;  /* 0x0000000000037941 */ /* 0x000fea0003800200 */
.L_x_11:
[----:B------:R-:W-:-:S13]  /*0fa0*/  ISETP.GT.AND P0, PT, R10, -0x1, PT ;  /* 0xffffffff0a00780c */ /* 0x000fda0003f04270 */
[----:B------:R-:W-:Y:S05]  /*0fb0*/  @P0 BRA `(.L_x_17) ;  /* 0xfffffff800b80947 */ /* 0x000fea000383ffff */
[----:B------:R-:W-:Y:S05]  /*0fc0*/  BSYNC.RECONVERGENT B2 ;  /* 0x0000000000027941 */ /* 0x000fea0003800200 */
.L_x_10:
[----:B------:R-:W-:Y:S05]  /*0fd0*/  BRA `(.L_x_18) ;  /* 0x0000000c004c7947 */ /* 0x000fea0003800000 */
.L_x_9:
[----:B------:R-:W-:Y:S01]  /*0fe0*/  IMAD.MOV.U32 R9, RZ, RZ, RZ ;  /* 0x000000ffff097224 */ /* 0x000fe200078e00ff */
[----:B------:R-:W-:-:S07]  /*0ff0*/  CS2R R4, SRZ ;  /* 0x0000000000047805 */ /* 0x000fce000001ff00 */
.L_x_43:
[----:B-1----:R-:W-:Y:S01]  /*1000*/  LEA R17, R9, R2, 0x2 ;  /* 0x0000000209117211 */ /* 0x002fe200078e10ff */
[----:B------:R-:W-:Y:S04]  /*1010*/  BSSY.RECONVERGENT B2, `(.L_x_19) ;  /* 0x00000cd000027945 */ /* 0x000fe80003800200 */
[----:B0-----:R-:W0:Y:S02]  /*1020*/  LDS R14, [R17] ;  /* 0x00000000110e7984 */ /* 0x001e240000000800 */
[----:B0-----:R-:W-:-:S13]  /*1030*/  ISETP.NE.AND P0, PT, R14, RZ, PT ;  /* 0x000000ff0e00720c */ /* 0x001fda0003f05270 */
[----:B------:R-:W-:Y:S05]  /*1040*/  @!P0 BRA `(.L_x_20) ;  /* 0x0000000c00208947 */ /* 0x000fea0003800000 */
[----:B------:R-:W0:Y:S01]  /*1050*/  LDC R10, c[0x0][0x3bc] ;  /* 0x0000ef00ff0a7b82 */ /* 0x000e220000000800 */
[----:B------:R-:W1:Y:S01]  /*1060*/  LDCU UR4, c[0x0][0x3c0] ;  /* 0x00007800ff0477ac */ /* 0x000e620008000800 */
[----:B------:R-:W-:Y:S01]  /*1070*/  BSSY.RECONVERGENT B3, `(.L_x_21) ;  /* 0x000001d000037945 */ /* 0x000fe20003800200 */
[----:B---3--:R-:W-:Y:S02]  /*1080*/  IMAD.MOV.U32 R16, RZ, RZ, R14 ;  /* 0x000000ffff107224 */ /* 0x008fe400078e000e */
[----:B0-----:R-:W-:-:S05]  /*1090*/  IMAD.IADD R15, R9, 0x1, R10 ;  /* 0x00000001090f7824 */ /* 0x001fca00078e020a */
[----:B-1----:R-:W-:-:S13]  /*10a0*/  ISETP.GE.AND P0, PT, R15, UR4, PT ;  /* 0x000000040f007c0c */ /* 0x002fda000bf06270 */
[----:B------:R-:W-:Y:S05]  /*10b0*/  @!P0 BRA `(.L_x_22) ;  /* 0x0000000000548947 */ /* 0x000fea0003800000 */
[----:B------:R-:W0:Y:S02]  /*10c0*/  LDCU UR4, c[0x0][0x3c4] ;  /* 0x00007880ff0477ac */ /* 0x000e240008000800 */
[----:B0-----:R-:W-:-:S13]  /*10d0*/  ISETP.NE.AND P0, PT, R15, UR4, PT ;  /* 0x000000040f007c0c */ /* 0x001fda000bf05270 */
[----:B------:R-:W-:Y:S05]  /*10e0*/  @P0 BRA `(.L_x_23) ;  /* 0x0000000000540947 */ /* 0x000fea0003800000 */
[----:B------:R-:W-:Y:S01]  /*10f0*/  IMAD R14, R9, 0x4, R13 ;  /* 0x00000004090e7824 */ /* 0x000fe200078e020d */
[----:B------:R-:W0:Y:S04]  /*1100*/  LDCU UR4, c[0x0][0x3c8] ;  /* 0x00007900ff0477ac */ /* 0x000e280008000800 */
[----:B------:R-:W0:Y:S02]  /*1110*/  LDS R15, [R14] ;  /* 0x000000000e0f7984 */ /* 0x000e240000000800 */
[----:B0-----:R-:W-:-:S04]  /*1120*/  LOP3.LUT P0, RZ, R15, UR4, RZ, 0xc0, !PT ;  /* 0x000000040fff7c12 */ /* 0x001fc8000f80c0ff */
[----:B------:R-:W-:-:S04]  /*1130*/  SEL R16, RZ, 0xfffffffc, P0 ;  /* 0xfffffffcff107807 */ /* 0x000fc80000000000 */
[----:B------:R-:W-:Y:S01]  /*1140*/  IADD3 R17, PT, PT, R17, R16, RZ ;  /* 0x0000001011117210 */ /* 0x000fe20007ffe0ff */
[----:B------:R-:W-:Y:S02]  /*1150*/  IMAD.IADD R15, R14, 0x1, R16 ;  /* 0x000000010e0f7824 */ /* 0x000fe400078e0210 */
[----:B------:R-:W-:Y:S02]  /*1160*/  VIADD R14, R9, 0xffffffff ;  /* 0xffffffff090e7836 */ /* 0x000fe40000000000 */
[----:B------:R-:W-:Y:S01]  /*1170*/  LDS R21, [R17] ;  /* 0x0000000011157984 */ /* 0x000fe20000000800 */
[----:B------:R-:W-:-:S03]  /*1180*/  @P0 IMAD.MOV R14, RZ, RZ, R9 ;  /* 0x000000ffff0e0224 */ /* 0x000fc600078e0209 */
[----:B------:R-:W0:Y:S01]  /*1190*/  LDS R15, [R15] ;  /* 0x000000000f0f7984 */ /* 0x000e220000000800 */
[----:B------:R-:W-:Y:S01]  /*11a0*/  IMAD.MOV.U32 R9, RZ, RZ, R14 ;  /* 0x000000ffff097224 */ /* 0x000fe200078e000e */
[----:B0-----:R-:W-:-:S04]  /*11b0*/  LOP3.LUT R16, R15, UR4, RZ, 0xc0, !PT ;  /* 0x000000040f107c12 */ /* 0x001fc8000f8ec0ff */
[----:B------:R-:W-:-:S13]  /*11c0*/  ISETP.NE.AND P1, PT, R16, UR4, PT ;  /* 0x0000000410007c0c */ /* 0x000fda000bf25270 */
[----:B------:R-:W-:Y:S01]  /*11d0*/  @!P1 IMAD.MOV.U32 R16, RZ, RZ, R21 ;  /* 0x000000ffff109224 */ /* 0x000fe200078e0015 */
[----:B------:R-:W-:-:S05]  /*11e0*/  @P1 LOP3.LUT R16, R21, UR4, RZ, 0xc0, !PT ;  /* 0x0000000415101c12 */ /* 0x000fca000f8ec0ff */
[----:B------:R0:W-:Y:S01]  /*11f0*/  @P1 STS [R17], R16 ;  /* 0x0000001011001388 */ /* 0x0001e20000000800 */
[----:B------:R-:W-:Y:S05]  /*1200*/  BRA `(.L_x_23) ;  /* 0x00000000000c7947 */ /* 0x000fea0003800000 */
.L_x_22:
[----:B------:R-:W0:Y:S02]  /*1210*/  LDCU UR4, c[0x0][0x3c8] ;  /* 0x00007900ff0477ac */ /* 0x000e240008000800 */
[----:B0-----:R-:W-:-:S05]  /*1220*/  LOP3.LUT R16, R16, UR4, RZ, 0x30, !PT ;  /* 0x0000000410107c12 */ /* 0x001fca000f8e30ff */
[----:B------:R1:W-:Y:S02]  /*1230*/  STS [R17], R16 ;  /* 0x0000001011007388 */ /* 0x0003e40000000800 */
.L_x_23:
[----:B------:R-:W-:Y:S05]  /*1240*/  BSYNC.RECONVERGENT B3 ;  /* 0x0000000000037941 */ /* 0x000fea0003800200 */
.L_x_21:
[C---:B------:R-:W-:Y:S01]  /*1250*/  IADD3 R15, PT, PT, -R16.reuse, RZ, RZ ;  /* 0x000000ff100f7210 */ /* 0x040fe20007ffe1ff */
[C---:B01----:R-:W-:Y:S02]  /*1260*/  IMAD.IADD R17, R9.reuse, 0x1, R10 ;  /* 0x0000000109117824 */ /* 0x043fe400078e020a */
[----:B------:R-:W-:Y:S01]  /*1270*/  IMAD R10, R9, 0x4, R2 ;  /* 0x00000004090a7824 */ /* 0x000fe200078e0202 */
[----:B------:R-:W-:Y:S01]  /*1280*/  LOP3.LUT R15, R16, R15, RZ, 0xc0, !PT ;  /* 0x0000000f100f7212 */ /* 0x000fe200078ec0ff */
[----:B------:R-:W-:-:S03]  /*1290*/  IMAD R14, R17, 0x4, R20 ;  /* 0x00000004110e7824 */ /* 0x000fc600078e0214 */
[----:B------:R-:W-:Y:S02]  /*12a0*/  LOP3.LUT R17, R16, R15, RZ, 0x3c, !PT ;  /* 0x0000000f10117212 */ /* 0x000fe400078e3cff */
[----:B------:R0:W-:Y:S01]  /*12b0*/  STS [R14], R15 ;  /* 0x0000000f0e007388 */ /* 0x0001e20000000800 */
[----:B------:R-:W-:-:S03]  /*12c0*/  LOP3.LUT P0, RZ, R15, R18, RZ, 0x30, !PT ;  /* 0x000000120fff7212 */ /* 0x000fc600078030ff */
[----:B------:R0:W-:Y:S10]  /*12d0*/  STS [R10], R17 ;  /* 0x000000110a007388 */ /* 0x0001f40000000800 */
[----:B0-----:R-:W-:Y:S05]  /*12e0*/  @!P0 BRA `(.L_x_24) ;  /* 0x0000000800708947 */ /* 0x001fea0003800000 */
[----:B------:R-:W0:Y:S01]  /*12f0*/  LDCU UR4, c[0x0][0x384] ;  /* 0x00007080ff0477ac */ /* 0x000e220008000800 */
[----:B------:R-:W-:-:S05]  /*1300*/  VIADD R14, R9, 0x1 ;  /* 0x00000001090e7836 */ /* 0x000fca0000000000 */
[----:B0-----:R-:W-:-:S13]  /*1310*/  ISETP.NE.AND P0, PT, R14, UR4, PT ;  /* 0x000000040e007c0c */ /* 0x001fda000bf05270 */
[----:B------:R-:W-:Y:S05]  /*1320*/  @!P0 BRA `(.L_x_25) ;  /* 0x00000000004c8947 */ /* 0x000fea0003800000 */
[C---:B------:R-:W-:Y:S01]  /*1330*/  LEA R16, R9.reuse, R13, 0x2 ;  /* 0x0000000d09107211 */ /* 0x040fe200078e10ff */
[C---:B------:R-:W-:Y:S02]  /*1340*/  IMAD R21, R9.reuse, 0x4, R12 ;  /* 0x0000000409157824 */ /* 0x040fe400078e020c */
[----:B------:R-:W-:Y:S02]  /*1350*/  IMAD R23, R9, 0x4, R19 ;  /* 0x0000000409177824 */ /* 0x000fe400078e0213 */
[----:B------:R-:W0:Y:S02]  /*1360*/  LDS R22, [R16] ;  /* 0x0000000010167984 */ /* 0x000e240000000800 */
[----:B0-----:R-:W-:-:S05]  /*1370*/  LOP3.LUT R17, R22, R15, RZ, 0xfc, !PT ;  /* 0x0000000f16117212 */ /* 0x001fca00078efcff */
[----:B------:R-:W-:Y:S04]  /*1380*/  STS [R16+0x4], R17 ;  /* 0x0000041110007388 */ /* 0x000fe80000000800 */
[----:B------:R-:W0:Y:S02]  /*1390*/  LDS R22, [R21] ;  /* 0x0000000015167984 */ /* 0x000e240000000800 */
[----:B0-----:R-:W-:-:S05]  /*13a0*/  LOP3.LUT R22, R22, R15, RZ, 0xfc, !PT ;  /* 0x0000000f16167212 */ /* 0x001fca00078efcff */
[----:B------:R-:W-:-:S05]  /*13b0*/  IMAD.SHL.U32 R22, R22, 0x2, RZ ;  /* 0x0000000216167824 */ /* 0x000fca00078e00ff */
[----:B------:R-:W-:Y:S04]  /*13c0*/  STS [R21+0x4], R22 ;  /* 0x0000041615007388 */ /* 0x000fe80000000800 */
[----:B------:R-:W0:Y:S02]  /*13d0*/  LDS R24, [R23] ;  /* 0x0000000017187984 */ /* 0x000e240000000800 */
[----:B0-----:R-:W-:-:S04]  /*13e0*/  LOP3.LUT R24, R24, R15, RZ, 0xfc, !PT ;  /* 0x0000000f18187212 */ /* 0x001fc800078efcff */
[----:B------:R-:W-:-:S04]  /*13f0*/  SHF.R.U32.HI R24, RZ, 0x1, R24 ;  /* 0x00000001ff187819 */ /* 0x000fc80000011618 */
[----:B------:R-:W-:Y:S01]  /*1400*/  LOP3.LUT R9, R24, R17, R22, 0xfe, !PT ;  /* 0x0000001118097212 */ /* 0x000fe200078efe16 */
[----:B------:R0:W-:Y:S03]  /*1410*/  STS [R23+0x4], R24 ;  /* 0x0000041817007388 */ /* 0x0001e60000000800 */
[----:B------:R-:W-:Y:S01]  /*1420*/  LOP3.LUT R15, R9, R18, RZ, 0x3, !PT ;  /* 0x00000012090f7212 */ /* 0x000fe200078e03ff */
[----:B------:R-:W-:-:S04]  /*1430*/  IMAD.MOV.U32 R9, RZ, RZ, R14 ;  /* 0x000000ffff097224 */ /* 0x000fc800078e000e */
[----:B------:R0:W-:Y:S01]  /*1440*/  STS [R10+0x4], R15 ;  /* 0x0000040f0a007388 */ /* 0x0001e20000000800 */
[----:B------:R-:W-:Y:S05]  /*1450*/  BRA `(.L_x_26) ;  /* 0x0000000800207947 */ /* 0x000fea0003800000 */
.L_x_25:
[----:B------:R-:W0:Y:S02]  /*1460*/  LDCU UR4, c[0x0][0x3cc] ;  /* 0x00007980ff0477ac */ /* 0x000e240008000800 */
[----:B0-----:R-:W-:-:S13]  /*1470*/  LOP3.LUT P0, RZ, R16, UR4, RZ, 0xc0, !PT ;  /* 0x0000000410ff7c12 */ /* 0x001fda000f80c0ff */
[----:B------:R-:W-:Y:S05]  /*1480*/  @P0 BRA `(.L_x_26) ;  /* 0x0000000800140947 */ /* 0x000fea0003800000 */
[----:B------:R-:W0:Y:S01]  /*1490*/  LDS R10, [R8] ;  /* 0x00000000080a7984 */ /* 0x000e220000000800 */
[----:B------:R-:W-:Y:S03]  /*14a0*/  BSSY.RECONVERGENT B3, `(.L_x_27) ;  /* 0x000007c000037945 */ /* 0x000fe60003800200 */
[----:B------:R1:W2:Y:S01]  /*14b0*/  LDS R14, [R11+-0x4] ;  /* 0xfffffc000b0e7984 */ /* 0x0002a20000000800 */
[----:B0-----:R-:W-:-:S13]  /*14c0*/  ISETP.NE.AND P0, PT, R10, 0x1, PT ;  /* 0x000000010a00780c */ /* 0x001fda0003f05270 */
[----:B-12---:R-:W-:Y:S05]  /*14d0*/  @P0 BRA `(.L_x_28) ;  /* 0x00000000009c0947 */ /* 0x006fea0003800000 */
[----:B------:R-:W-:Y:S02]  /*14e0*/  HFMA2 R17, -RZ, RZ, 0, 5.9604644775390625e-08 ;  /* 0x00000001ff117431 */ /* 0x000fe400000001ff */
[----:B------:R-:W-:-:S07]  /*14f0*/  IMAD.MOV.U32 R21, RZ, RZ, 0x2 ;  /* 0x00000002ff157424 */ /* 0x000fce00078e00ff */
.L_x_33:
[----:B------:R-:W-:Y:S01]  /*1500*/  IMAD R10, R17, 0x4, R20 ;  /* 0x00000004110a7824 */ /* 0x000fe200078e0214 */
[----:B------:R-:W-:Y:S01]  /*1510*/  ISETP.NE.AND P0, PT, R14, R21, PT ;  /* 0x000000150e00720c */ /* 0x000fe20003f05270 */
[----:B------:R-:W-:Y:S01]  /*1520*/  BSSY.RECONVERGENT B4, `(.L_x_29) ;  /* 0x0000014000047945 */ /* 0x000fe20003800200 */
[----:B------:R-:W-:Y:S02]  /*1530*/  IMAD.MOV.U32 R16, RZ, RZ, 0x1 ;  /* 0x00000001ff107424 */ /* 0x000fe400078e00ff */
[----:B------:R0:W1:Y:S09]  /*1540*/  LDS R23, [R10] ;  /* 0x000000000a177984 */ /* 0x0000720000000800 */
[----:B0-----:R-:W-:Y:S05]  /*1550*/  @!P0 BRA `(.L_x_30) ;  /* 0x0000000000408947 */ /* 0x001fea0003800000 */
[----:B------:R-:W0:Y:S01]  /*1560*/  S2UR UR5, SR_CgaCtaId ;  /* 0x00000000000579c3 */ /* 0x000e220000008800 */
[----:B------:R-:W-:Y:S01]  /*1570*/  UMOV UR4, 0x400 ;  /* 0x0000040000047882 */ /* 0x000fe20000000000 */
[----:B------:R-:W-:Y:S01]  /*1580*/  IMAD.MOV.U32 R16, RZ, RZ, 0x1 ;  /* 0x00000001ff107424 */ /* 0x000fe200078e00ff */
[----:B------:R-:W-:-:S05]  /*1590*/  UIADD3 UR4, UPT, UPT, UR4, 0x3c00, URZ ;  /* 0x00003c0004047890 */ /* 0x000fca000fffe0ff */
[----:B------:R-:W2:Y:S01]  /*15a0*/  LDC R15, c[0x0][0x380] ;  /* 0x0000e000ff0f7b82 */ /* 0x000ea20000000800 */
[----:B0-----:R-:W-:Y:S01]  /*15b0*/  ULEA UR4, UR5, UR4, 0x18 ;  /* 0x0000000405047291 */ /* 0x001fe2000f8ec0ff */
[----:B--2---:R-:W-:-:S05]  /*15c0*/  IMAD R10, R0, 0x1b, R15 ;  /* 0x0000001b000a7824 */ /* 0x004fca00078e020f */
[----:B------:R-:W-:-:S04]  /*15d0*/  LEA R10, R10, UR4, 0x2 ;  /* 0x000000040a0a7c11 */ /* 0x000fc8000f8e10ff */
[----:B------:R-:W-:-:S07]  /*15e0*/  IADD3 R10, PT, PT, R10, -0x8, RZ ;  /* 0xfffffff80a0a7810 */ /* 0x000fce0007ffe0ff */
.L_x_31:
[----:B-1----:R-:W-:-:S13]  /*15f0*/  ISETP.GE.U32.AND P0, PT, R23, R16, PT ;  /* 0x000000101700720c */ /* 0x002fda0003f06070 */
[----:B------:R-:W-:Y:S05]  /*1600*/  @!P0 BRA `(.L_x_30) ;  /* 0x0000000000148947 */ /* 0x000fea0003800000 */
[----:B------:R0:W1:Y:S01]  /*1610*/  LDS R22, [R10] ;  /* 0x000000000a167984 */ /* 0x0000620000000800 */
[----:B------:R-:W-:Y:S02]  /*1620*/  IMAD.SHL.U32 R16, R16, 0x2, RZ ;  /* 0x0000000210107824 */ /* 0x000fe400078e00ff */
[----:B0-----:R-:W-:Y:S01]  /*1630*/  VIADD R10, R10, 0xfffffffc ;  /* 0xfffffffc0a0a7836 */ /* 0x001fe20000000000 */
[----:B-1----:R-:W-:-:S13]  /*1640*/  ISETP.NE.AND P0, PT, R22, R21, PT ;  /* 0x000000151600720c */ /* 0x002fda0003f05270 */
[----:B------:R-:W-:Y:S05]  /*1650*/  @P0 BRA `(.L_x_31) ;  /* 0xfffffffc00e40947 */ /* 0x000fea000383ffff */
.L_x_30:
[----:B------:R-:W-:Y:S05]  /*1660*/  BSYNC.RECONVERGENT B4 ;  /* 0x0000000000047941 */ /* 0x000fea0003800200 */
.L_x_29:
[----:B-1----:R-:W-:Y:S01]  /*1670*/  ISETP.GT.U32.AND P0, PT, R23, R16, PT ;  /* 0x000000101700720c */ /* 0x002fe20003f04070 */
[----:B------:R-:W-:Y:S02]  /*1680*/  IMAD.MOV.U32 R15, RZ, RZ, RZ ;  /* 0x000000ffff0f7224 */ /* 0x000fe400078e00ff */
[----:B------:R-:W-:-:S10]  /*1690*/  IMAD.MOV.U32 R10, RZ, RZ, RZ ;  /* 0x000000ffff0a7224 */ /* 0x000fd400078e00ff */
[----:B------:R-:W-:Y:S05]  /*16a0*/  @P0 BRA `(.L_x_32) ;  /* 0x00000004006c0947 */ /* 0x000fea0003800000 */
[----:B------:R-:W-:-:S13]  /*16b0*/  ISETP.GE.U32.AND P0, PT, R23, R16, PT ;  /* 0x000000101700720c */ /* 0x000fda0003f06070 */
[----:B------:R-:W-:Y:S05]  /*16c0*/  @!P0 BRA `(.L_x_28) ;  /* 0x0000000000208947 */ /* 0x000fea0003800000 */
[----:B------:R-:W0:Y:S01]  /*16d0*/  LDCU UR4, c[0x0][0x380] ;  /* 0x00007000ff0477ac */ /* 0x000e220008000800 */
[----:B------:R-:W-:Y:S01]  /*16e0*/  IADD3 R17, PT, PT, R17, 0x1, RZ ;  /* 0x0000000111117810 */ /* 0x000fe20007ffe0ff */
[----:B------:R-:W-:Y:S02]  /*16f0*/  IMAD.MOV.U32 R10, RZ, RZ, 0x2 ;  /* 0x00000002ff0a7424 */ /* 0x000fe400078e00ff */
[----:B------:R-:W-:Y:S01]  /*1700*/  IMAD.MOV.U32 R15, RZ, RZ, 0x1 ;  /* 0x00000001ff0f7424 */ /* 0x000fe200078e00ff */
[----:B0-----:R-:W-:-:S13]  /*1710*/  ISETP.NE.AND P0, PT, R17, UR4, PT ;  /* 0x0000000411007c0c */ /* 0x001fda000bf05270 */
[----:B------:R-:W-:Y:S05]  /*1720*/  @!P0 BRA `(.L_x_32) ;  /* 0x00000004004c8947 */ /* 0x000fea0003800000 */
[----:B------:R-:W-:Y:S01]  /*1730*/  IMAD.SHL.U32 R21, R21, 0x2, RZ ;  /* 0x0000000215157824 */ /* 0x000fe200078e00ff */
[----:B------:R-:W-:Y:S06]  /*1740*/  BRA `(.L_x_33) ;  /* 0xfffffffc006c7947 */ /* 0x000fec000383ffff */
.L_x_28:
[----:B------:R-:W0:Y:S02]  /*1750*/  LDCU UR4, c[0x0][0x3d4] ;  /* 0x00007a80ff0477ac */ /* 0x000e240008000800 */
[----:B0-----:R-:W-:-:S13]  /*1760*/  ISETP.NE.AND P0, PT, R14, UR4, PT ;  /* 0x000000040e007c0c */ /* 0x001fda000bf05270 */
[----:B------:R-:W-:Y:S05]  /*1770*/  @P0 BRA `(.L_x_34) ;  /* 0x0000000000940947 */ /* 0x000fea0003800000 */
[----:B------:R-:W0:Y:S01]  /*1780*/  LDCU UR4, c[0x0][0x380] ;  /* 0x00007000ff0477ac */ /* 0x000e220008000800 */
[----:B------:R-:W-:Y:S01]  /*1790*/  IMAD.MOV.U32 R21, RZ, RZ, 0x1 ;  /* 0x00000001ff157424 */ /* 0x000fe200078e00ff */
[----:B0-----:R-:W-:-:S06]  /*17a0*/  UIADD3 UR4, UPT, UPT, UR4, -0x2, URZ ;  /* 0xfffffffe04047890 */ /* 0x001fcc000fffe0ff */
[----:B------:R-:W-:-:S07]  /*17b0*/  MOV R17, UR4 ;  /* 0x0000000400117c02 */ /* 0x000fce0008000f00 */
.L_x_38:
[--C-:B------:R-:W-:Y:S01]  /*17c0*/  IMAD R14, R17, 0x4, R20.reuse ;  /* 0x00000004110e7824 */ /* 0x100fe200078e0214 */
[----:B------:R-:W0:Y:S01]  /*17d0*/  LDCU UR4, c[0x0][0x3d0] ;  /* 0x00007a00ff0477ac */ /* 0x000e220008000800 */
[----:B------:R-:W-:Y:S01]  /*17e0*/  IMAD R10, R21, 0x4, R20 ;  /* 0x00000004150a7824 */ /* 0x000fe200078e0214 */
[----:B------:R-:W-:Y:S01]  /*17f0*/  BSSY.RECONVERGENT B4, `(.L_x_35) ;  /* 0x000000f000047945 */ /* 0x000fe20003800200 */
[----:B------:R-:W-:Y:S01]  /*1800*/  IMAD.MOV.U32 R16, RZ, RZ, 0x1 ;  /* 0x00000001ff107424 */ /* 0x000fe200078e00ff */
[----:B------:R-:W0:Y:S04]  /*1810*/  LDS R15, [R14] ;  /* 0x000000000e0f7984 */ /* 0x000e280000000800 */
[----:B------:R1:W2:Y:S01]  /*1820*/  LDS R23, [R10] ;  /* 0x000000000a177984 */ /* 0x0002a20000000800 */
[----:B0-----:R-:W-:-:S13]  /*1830*/  ISETP.NE.AND P0, PT, R15, UR4, PT ;  /* 0x000000040f007c0c */ /* 0x001fda000bf05270 */
[----:B-12---:R-:W-:Y:S05]  /*1840*/  @!P0 BRA `(.L_x_36) ;  /* 0x0000000000248947 */ /* 0x006fea0003800000 */
[----:B------:R-:W0:Y:S01]  /*1850*/  LDCU UR4, c[0x0][0x3d0] ;  /* 0x00007a00ff0477ac */ /* 0x000e220008000800 */
[----:B------:R-:W-:Y:S01]  /*1860*/  IMAD.MOV.U32 R16, RZ, RZ, 0x1 ;  /* 0x00000001ff107424 */ /* 0x000fe200078e00ff */
[----:B0-----:R-:W-:-:S07]  /*1870*/  MOV R10, UR4 ;  /* 0x00000004000a7c02 */ /* 0x001fce0008000f00 */
.L_x_37:
[----:B------:R-:W-:-:S13]  /*1880*/  ISETP.GE.U32.AND P0, PT, R23, R16, PT ;  /* 0x000000101700720c */ /* 0x000fda0003f06070 */
[----:B------:R-:W-:Y:S05]  /*1890*/  @!P0 BRA `(.L_x_36) ;  /* 0x0000000000108947 */ /* 0x000fea0003800000 */
[----:B------:R-:W-:Y:S01]  /*18a0*/  SHF.R.S32.HI R10, RZ, 0x1, R10 ;  /* 0x00000001ff0a7819 */ /* 0x000fe2000001140a */
[----:B------:R-:W-:-:S03]  /*18b0*/  IMAD.SHL.U32 R16, R16, 0x2, RZ ;  /* 0x0000000210107824 */ /* 0x000fc600078e00ff */
[----:B------:R-:W-:-:S13]  /*18c0*/  ISETP.NE.AND P0, PT, R15, R10, PT ;  /* 0x0000000a0f00720c */ /* 0x000fda0003f05270 */
[----:B------:R-:W-:Y:S05]  /*18d0*/  @P0 BRA `(.L_x_37) ;  /* 0xfffffffc00e80947 */ /* 0x000fea000383ffff */
.L_x_36:
[----:B------:R-:W-:Y:S05]  /*18e0*/  BSYNC.RECONVERGENT B4 ;  /* 0x0000000000047941 */ /* 0x000fea0003800200 */
.L_x_35:
[----:B------:R-:W-:Y:S01]  /*18f0*/  ISETP.GT.U32.AND P0, PT, R23, R16, PT ;  /* 0x000000101700720c */ /* 0x000fe20003f04070 */
[----:B------:R-:W-:Y:S02]  /*1900*/  IMAD.MOV.U32 R15, RZ, RZ, RZ ;  /* 0x000000ffff0f7224 */ /* 0x000fe400078e00ff */
[----:B------:R-:W-:-:S10]  /*1910*/  IMAD.MOV.U32 R10, RZ, RZ, RZ ;  /* 0x000000ffff0a7224 */ /* 0x000fd400078e00ff */
[----:B------:R-:W-:Y:S05]  /*1920*/  @P0 BRA `(.L_x_32) ;  /* 0x0000000000cc0947 */ /* 0x000fea0003800000 */
[----:B------:R-:W-:-:S13]  /*1930*/  ISETP.GE.U32.AND P0, PT, R23, R16, PT ;  /* 0x000000101700720c */ /* 0x000fda0003f06070 */
[----:B------:R-:W-:Y:S05]  /*1940*/  @!P0 BRA `(.L_x_34) ;  /* 0x0000000000208947 */ /* 0x000fea0003800000 */
[----:B------:R-:W0:Y:S01]  /*1950*/  LDCU UR4, c[0x0][0x380] ;  /* 0x00007000ff0477ac */ /* 0x000e220008000800 */
[----:B------:R-:W-:Y:S02]  /*1960*/  VIADD R21, R21, 0x1 ;  /* 0x0000000115157836 */ /* 0x000fe40000000000 */
[----:B------:R-:W-:Y:S02]  /*1970*/  HFMA2 R10, -RZ, RZ, 0, 2.384185791015625e-07 ;  /* 0x00000004ff0a7431 */ /* 0x000fe400000001ff */
[----:B------:R-:W-:Y:S01]  /*1980*/  IMAD.MOV.U32 R15, RZ, RZ, 0x1 ;  /* 0x00000001ff0f7424 */ /* 0x000fe200078e00ff */
[----:B0-----:R-:W-:-:S13]  /*1990*/  ISETP.NE.AND P0, PT, R21, UR4, PT ;  /* 0x0000000415007c0c */ /* 0x001fda000bf05270 */
[----:B------:R-:W-:Y:S05]  /*19a0*/  @!P0 BRA `(.L_x_32) ;  /* 0x0000000000ac8947 */ /* 0x000fea0003800000 */
[----:B------:R-:W-:Y:S01]  /*19b0*/  VIADD R17, R17, 0xffffffff ;  /* 0xffffffff11117836 */ /* 0x000fe20000000000 */
[----:B------:R-:W-:Y:S06]  /*19c0*/  BRA `(.L_x_38) ;  /* 0xfffffffc007c7947 */ /* 0x000fec000383ffff */
.L_x_34:
[----:B------:R-:W0:Y:S01]  /*19d0*/  LDC R15, c[0x0][0x3c0] ;  /* 0x0000f000ff0f7b82 */ /* 0x000e220000000800 */
[----:B------:R-:W1:Y:S01]  /*19e0*/  LDCU UR4, c[0x0][0x3d0] ;  /* 0x00007a00ff0477ac */ /* 0x000e620008000800 */
[----:B------:R-:W-:Y:S01]  /*19f0*/  MOV R10, 0x8 ;  /* 0x00000008000a7802 */ /* 0x000fe20000000f00 */
[----:B0-----:R-:W-:Y:S02]  /*1a00*/  IMAD R14, R15, 0x4, R20 ;  /* 0x000000040f0e7824 */ /* 0x001fe400078e0214 */
[----:B------:R-:W-:-:S04]  /*1a10*/  IMAD.MOV.U32 R15, RZ, RZ, 0x1 ;  /* 0x00000001ff0f7424 */ /* 0x000fc800078e00ff */
[----:B------:R-:W1:Y:S02]  /*1a20*/  LDS R14, [R14] ;  /* 0x000000000e0e7984 */ /* 0x000e640000000800 */
[----:B-1----:R-:W-:-:S13]  /*1a30*/  ISETP.NE.AND P0, PT, R14, UR4, PT ;  /* 0x000000040e007c0c */ /* 0x002fda000bf05270 */
[----:B------:R-:W-:Y:S05]  /*1a40*/  @P0 BRA `(.L_x_32) ;  /* 0x0000000000840947 */ /* 0x000fea0003800000 */
[----:B------:R0:W1:Y:S01]  /*1a50*/  LDS R23, [R20] ;  /* 0x0000000014177984 */ /* 0x0000620000000800 */
[----:B------:R-:W2:Y:S01]  /*1a60*/  LDCU UR4, c[0x0][0x3d0] ;  /* 0x00007a00ff0477ac */ /* 0x000ea20008000800 */
[----:B------:R-:W-:Y:S02]  /*1a70*/  IMAD.MOV.U32 R17, RZ, RZ, 0x1 ;  /* 0x00000001ff117424 */ /* 0x000fe400078e00ff */
[----:B0-2---:R-:W-:-:S07]  /*1a80*/  IMAD.U32 R14, RZ, RZ, UR4 ;  /* 0x00000004ff0e7e24 */ /* 0x005fce000f8e00ff */
.L_x_42:
[----:B------:R-:W-:Y:S01]  /*1a90*/  IMAD R10, R17, 0x4, R20 ;  /* 0x00000004110a7824 */ /* 0x000fe200078e0214 */
[----:B------:R-:W-:Y:S01]  /*1aa0*/  SHF.R.S32.HI R14, RZ, 0x1, R14 ;  /* 0x00000001ff0e7819 */ /* 0x000fe2000001140e */
[----:B------:R-:W-:Y:S01]  /*1ab0*/  BSSY.RECONVERGENT B4, `(.L_x_39) ;  /* 0x000000f000047945 */ /* 0x000fe20003800200 */
[----:B------:R-:W-:Y:S02]  /*1ac0*/  IMAD.MOV.U32 R16, RZ, RZ, 0x1 ;  /* 0x00000001ff107424 */ /* 0x000fe400078e00ff */
[----:B------:R0:W2:Y:S01]  /*1ad0*/  LDS R25, [R10] ;  /* 0x000000000a197984 */ /* 0x0000a20000000800 */
[----:B-1----:R-:W-:-:S13]  /*1ae0*/  ISETP.NE.AND P0, PT, R23, R14, PT ;  /* 0x0000000e1700720c */ /* 0x002fda0003f05270 */
[----:B0-----:R-:W-:Y:S05]  /*1af0*/  @!P0 BRA `(.L_x_40) ;  /* 0x0000000000288947 */ /* 0x001fea0003800000 */
[----:B------:R-:W-:Y:S02]  /*1b00*/  HFMA2 R15, -RZ, RZ, 0, 0 ;  /* 0x00000000ff0f7431 */ /* 0x000fe400000001ff */
[----:B------:R-:W-:-:S07]  /*1b10*/  IMAD.MOV.U32 R16, RZ, RZ, 0x1 ;  /* 0x00000001ff107424 */ /* 0x000fce00078e00ff */
.L_x_41:
[----:B--2---:R-:W-:-:S13]  /*1b20*/  ISETP.GE.U32.AND P0, PT, R25, R16, PT ;  /* 0x000000101900720c */ /* 0x004fda0003f06070 */
[----:B------:R-:W-:Y:S05]  /*1b30*/  @!P0 BRA `(.L_x_40) ;  /* 0x0000000000188947 */ /* 0x000fea0003800000 */
[C---:B------:R-:W-:Y:S02]  /*1b40*/  IMAD R10, R15.reuse, 0x4, R20 ;  /* 0x000000040f0a7824 */ /* 0x040fe400078e0214 */
[----:B------:R-:W-:Y:S02]  /*1b50*/  VIADD R15, R15, 0x1 ;  /* 0x000000010f0f7836 */ /* 0x000fe40000000000 */
[----:B------:R-:W-:Y:S01]  /*1b60*/  IMAD.SHL.U32 R16, R16, 0x2, RZ ;  /* 0x0000000210107824 */ /* 0x000fe200078e00ff */
[----:B------:R-:W0:Y:S02]  /*1b70*/  LDS R21, [R10+0x4] ;  /* 0x000004000a157984 */ /* 0x000e240000000800 */
[----:B0-----:R-:W-:-:S13]  /*1b80*/  ISETP.NE.AND P0, PT, R21, R14, PT ;  /* 0x0000000e1500720c */ /* 0x001fda0003f05270 */
[----:B------:R-:W-:Y:S05]  /*1b90*/  @P0 BRA `(.L_x_41) ;  /* 0xfffffffc00e00947 */ /* 0x000fea000383ffff */
.L_x_40:
[----:B------:R-:W-:Y:S05]  /*1ba0*/  BSYNC.RECONVERGENT B4 ;  /* 0x0000000000047941 */ /* 0x000fea0003800200 */
.L_x_39:
[----:B--2---:R-:W-:Y:S01]  /*1bb0*/  ISETP.GT.U32.AND P0, PT, R25, R16, PT ;  /* 0x000000101900720c */ /* 0x004fe20003f04070 */
[----:B------:R-:W-:Y:S01]  /*1bc0*/  IMAD.MOV.U32 R10, RZ, RZ, RZ ;  /* 0x000000ffff0a7224 */ /* 0x000fe200078e00ff */
[----:B------:R-:W-:-:S11]  /*1bd0*/  MOV R15, RZ ;  /* 0x000000ff000f7202 */ /* 0x000fd60000000f00 */
[----:B------:R-:W-:Y:S05]  /*1be0*/  @P0 BRA `(.L_x_32) ;  /* 0x00000000001c0947 */ /* 0x000fea0003800000 */
[----:B------:R-:W0:Y:S01]  /*1bf0*/  LDCU UR4, c[0x0][0x380] ;  /* 0x00007000ff0477ac */ /* 0x000e220008000800 */
[----:B------:R-:W-:Y:S01]  /*1c00*/  VIADD R17, R17, 0x1 ;  /* 0x0000000111117836 */ /* 0x000fe20000000000 */
[----:B------:R-:W-:Y:S01]  /*1c10*/  ISETP.GE.U32.AND P1, PT, R25, R16, PT ;  /* 0x000000101900720c */ /* 0x000fe20003f26070 */
[----:B------:R-:W-:Y:S02]  /*1c20*/  IMAD.MOV.U32 R15, RZ, RZ, 0x1 ;  /* 0x00000001ff0f7424 */ /* 0x000fe400078e00ff */
[----:B------:R-:W-:Y:S01]  /*1c30*/  IMAD.MOV.U32 R10, RZ, RZ, 0x8 ;  /* 0x00000008ff0a7424 */ /* 0x000fe200078e00ff */
[----:B0-----:R-:W-:-:S13]  /*1c40*/  ISETP.GE.AND P0, PT, R17, UR4, PT ;  /* 0x0000000411007c0c */ /* 0x001fda000bf06270 */
[----:B------:R-:W-:Y:S05]  /*1c50*/  @!P0 BRA P1, `(.L_x_42) ;  /* 0xfffffffc008c8947 */ /* 0x000fea000083ffff */
.L_x_32:
[----:B------:R-:W-:Y:S05]  /*1c60*/  BSYNC.RECONVERGENT B3 ;  /* 0x0000000000037941 */ /* 0x000fea0003800200 */
.L_x_27:
[----:B------:R-:W-:Y:S01]  /*1c70*/  IADD3 R5, PT, PT, R5, R10, RZ ;  /* 0x0000000a05057210 */ /* 0x000fe20007ffe0ff */
[----:B------:R-:W-:Y:S02]  /*1c80*/  IMAD.IADD R4, R4, 0x1, R15 ;  /* 0x0000000104047824 */ /* 0x000fe400078e020f */
[----:B------:R-:W-:Y:S01]  /*1c90*/  VIADD R9, R9, 0xffffffff ;  /* 0xffffffff09097836 */ /* 0x000fe20000000000 */
[----:B------:R-:W-:Y:S06]  /*1ca0*/  BRA `(.L_x_26) ;  /* 0x00000000000c7947 */ /* 0x000fec0003800000 */
.L_x_24:
[----:B------:R-:W-:Y:S01]  /*1cb0*/  VIADD R9, R9, 0xffffffff ;  /* 0xffffffff09097836 */ /* 0x000fe20000000000 */
[----:B------:R-:W-:Y:S06]  /*1cc0*/  BRA `(.L_x_26) ;  /* 0x0000000000047947 */ /* 0x000fec0003800000 */
.L_x_20:
[----:B------:R-:W-:-:S07]  /*1cd0*/  VIADD R9, R9, 0xffffffff ;  /* 0xffffffff09097836 */ /* 0x000fce0000000000 */
.L_x_26:
[----:B------:R-:W-:Y:S05]  /*1ce0*/  BSYNC.RECONVERGENT B2 ;  /* 0x0000000000027941 */ /* 0x000fea0003800200 */
.L_x_19:
[----:B------:R-:W-:-:S13]  /*1cf0*/  ISETP.GT.AND P0, PT, R9, -0x1, PT ;  /* 0xffffffff0900780c */ /* 0x000fda0003f04270 */
[----:B------:R-:W-:Y:S05]  /*1d00*/  @P0 BRA `(.L_x_43) ;  /* 0xfffffff000bc0947 */ /* 0x000fea000383ffff */
.L_x_18:
[----:B------:R-:W-:Y:S05]  /*1d10*/  BSYNC.RECONVERGENT B0 ;  /* 0x0000000000007941 */ /* 0x000fea0003800200 */
.L_x_8:
[----:B------:R2:W-:Y:S04]  /*1d20*/  STS [R6], R5 ;  /* 0x0000000506007388 */ /* 0x0005e80000000800 */
[----:B------:R2:W-:Y:S01]  /*1d30*/  STS [R7], R4 ;  /* 0x0000000407007388 */ /* 0x0005e20000000800 */
[----:B------:R-:W-:Y:S05]  /*1d40*/  BRA `(.L_x_44) ;  /* 0x0000000000087947 */ /* 0x000fea0003800000 */
.L_x_1:
[----:B------:R0:W-:Y:S04]  /*1d50*/  STS [R6], RZ ;  /* 0x000000ff06007388 */ /* 0x0001e80000000800 */
[----:B------:R0:W-:Y:S02]  /*1d60*/  STS [R7], RZ ;  /* 0x000000ff07007388 */ /* 0x0001e40000000800 */
.L_x_44:
[----:B------:R-:W-:Y:S05]  /*1d70*/  BSYNC.RECONVERGENT B1 ;  /* 0x0000000000017941 */ /* 0x000fea0003800200 */
.L_x_0:
[----:B------:R-:W-:Y:S01]  /*1d80*/  BAR.SYNC.DEFER_BLOCKING 0x0 ;  /* 0x0000000000007b1d */ /* 0x000fe20000010000 */
[C---:B------:R-:W-:Y:S02]  /*1d90*/  LOP3.LUT P1, RZ, R0.reuse, 0x3e0, RZ, 0xc0, !PT ;  /* 0x000003e000ff7812 */ /* 0x040fe4000782c0ff */
[----:B------:R-:W-:-:S03]  /*1da0*/  ISETP.GT.U32.AND P0, PT, R0, 0x1f, PT ;  /* 0x0000001f0000780c */ /* 0x000fc60003f04070 */
[----:B------:R-:W-:Y:S08]  /*1db0*/  BSSY.RECONVERGENT B0, `(.L_x_45) ;  /* 0x0000046000007945 */ /* 0x000ff00003800200 */
[----:B------:R-:W-:Y:S04]  /*1dc0*/  @!P1 LDS R2, [R6+0x100] ;  /* 0x0001000006029984 */ /* 0x000fe80000000800 */
[----:B--2---:R-:W2:Y:S02]  /*1dd0*/  @!P1 LDS R5, [R6] ;  /* 0x0000000006059984 */ /* 0x004ea40000000800 */
[----:B--2---:R-:W-:-:S05]  /*1de0*/  @!P1 IADD3 R5, PT, PT, R2, R5, RZ ;  /* 0x0000000502059210 */ /* 0x004fca0007ffe0ff */
[----:B------:R-:W-:Y:S04]  /*1df0*/  @!P1 STS [R6], R5 ;  /* 0x0000000506009388 */ /* 0x000fe80000000800 */
[----:B------:R-:W-:Y:S04]  /*1e00*/  @!P1 LDS R2, [R7+0x100] ;  /* 0x0001000007029984 */ /* 0x000fe80000000800 */
[----:B0-----:R-:W0:Y:S02]  /*1e10*/  @!P1 LDS R9, [R7] ;  /* 0x0000000007099984 */ /* 0x001e240000000800 */
[----:B0-----:R-:W-:-:S05]  /*1e20*/  @!P1 IMAD.IADD R2, R2, 0x1, R9 ;  /* 0x0000000102029824 */ /* 0x001fca00078e0209 */
[----:B------:R-:W-:Y:S01]  /*1e30*/  @!P1 STS [R7], R2 ;  /* 0x0000000207009388 */ /* 0x000fe20000000800 */
[----:B------:R-:W-:Y:S01]  /*1e40*/  BAR.SYNC.DEFER_BLOCKING 0x0 ;  /* 0x0000000000007b1d */ /* 0x000fe20000010000 */
[----:B------:R-:W-:-:S05]  /*1e50*/  ISETP.GT.U32.AND P1, PT, R0, 0xf, PT ;  /* 0x0000000f0000780c */ /* 0x000fca0003f24070 */
[----:B------:R-:W-:Y:S04]  /*1e60*/  @!P0 LDS R4, [R6+0x80] ;  /* 0x0000800006048984 */ /* 0x000fe80000000800 */
[----:B------:R-:W0:Y:S02]  /*1e70*/  @!P0 LDS R9, [R6] ;  /* 0x0000000006098984 */ /* 0x000e240000000800 */
[----:B0-----:R-:W-:-:S05]  /*1e80*/  @!P0 IMAD.IADD R9, R4, 0x1, R9 ;  /* 0x0000000104098824 */ /* 0x001fca00078e0209 */
[----:B------:R-:W-:Y:S04]  /*1e90*/  @!P0 STS [R6], R9 ;  /* 0x0000000906008388 */ /* 0x000fe80000000800 */
[----:B------:R-:W-:Y:S04]  /*1ea0*/  @!P0 LDS R4, [R7+0x80] ;  /* 0x0000800007048984 */ /* 0x000fe80000000800 */
[----:B------:R-:W0:Y:S02]  /*1eb0*/  @!P0 LDS R5, [R7] ;  /* 0x0000000007058984 */ /* 0x000e240000000800 */
        /* <DEDUP_REMOVED lines=10> */
[----:B0-----:R-:W-:-:S05]  /*1f60*/  @!P1 IADD3 R2, PT, PT, R2, R9, RZ ;  /* 0x0000000902029210 */ /* 0x001fca0007ffe0ff */
        /* <DEDUP_REMOVED lines=22> */
[----:B------:R-:W-:-:S05]  /*20d0*/  ISETP.NE.AND P1, PT, R0, RZ, PT ;  /* 0x000000ff0000720c */ /* 0x000fca0003f25270 */
[----:B------:R-:W-:Y:S04]  /*20e0*/  @!P0 LDS R4, [R6+0x8] ;  /* 0x0000080006048984 */ /* 0x000fe80000000800 */
[----:B------:R-:W0:Y:S02]  /*20f0*/  @!P0 LDS R9, [R6] ;  /* 0x0000000006098984 */ /* 0x000e240000000800 */
[----:B0-----:R-:W-:-:S05]  /*2100*/  @!P0 IADD3 R9, PT, PT, R4, R9, RZ ;  /* 0x0000000904098210 */ /* 0x001fca0007ffe0ff */
[----:B------:R-:W-:Y:S04]  /*2110*/  @!P0 STS [R6], R9 ;  /* 0x0000000906008388 */ /* 0x000fe80000000800 */
[----:B------:R-:W-:Y:S04]  /*2120*/  @!P0 LDS R4, [R7+0x8] ;  /* 0x0000080007048984 */ /* 0x000fe80000000800 */
[----:B------:R-:W0:Y:S02]  /*2130*/  @!P0 LDS R5, [R7] ;  /* 0x0000000007058984 */ /* 0x000e240000000800 */
[----:B0-----:R-:W-:-:S05]  /*2140*/  @!P0 IMAD.IADD R4, R4, 0x1, R5 ;  /* 0x0000000104048824 */ /* 0x001fca00078e0205 */
[----:B------:R0:W-:Y:S01]  /*2150*/  @!P0 STS [R7], R4 ;  /* 0x0000000407008388 */ /* 0x0001e20000000800 */
[----:B------:R-:W-:Y:S06]  /*2160*/  BAR.SYNC.DEFER_BLOCKING 0x0 ;  /* 0x0000000000007b1d */ /* 0x000fec0000010000 */
[----:B------:R-:W-:Y:S05]  /*2170*/  @P1 BRA `(.L_x_46) ;  /* 0x0000000000241947 */ /* 0x000fea0003800000 */
[----:B------:R-:W2:Y:S01]  /*2180*/  S2UR UR5, SR_CgaCtaId ;  /* 0x00000000000579c3 */ /* 0x000ea20000008800 */
[----:B------:R-:W-:Y:S02]  /*2190*/  UMOV UR4, 0x400 ;  /* 0x0000040000047882 */ /* 0x000fe40000000000 */
[----:B--2---:R-:W-:-:S09]  /*21a0*/  ULEA UR4, UR5, UR4, 0x18 ;  /* 0x0000000405047291 */ /* 0x004fd2000f8ec0ff */
[----:B0-----:R-:W0:Y:S04]  /*21b0*/  LDS.64 R4, [UR4+0x6480] ;  /* 0x00648004ff047984 */ /* 0x001e280008000a00 */
[----:B------:R-:W2:Y:S01]  /*21c0*/  LDS.64 R6, [UR4+0x6600] ;  /* 0x00660004ff067984 */ /* 0x000ea20008000a00 */
[----:B0-----:R-:W-:Y:S02]  /*21d0*/  IMAD.IADD R0, R5, 0x1, R4 ;  /* 0x0000000105007824 */ /* 0x001fe400078e0204 */
[----:B--2---:R-:W-:-:S03]  /*21e0*/  IMAD.IADD R2, R7, 0x1, R6 ;  /* 0x0000000107027824 */ /* 0x004fc600078e0206 */
[----:B------:R2:W-:Y:S04]  /*21f0*/  STS [UR4+0x6480], R0 ;  /* 0x00648000ff007988 */ /* 0x0005e80008000804 */
[----:B------:R2:W-:Y:S02]  /*2200*/  STS [UR4+0x6600], R2 ;  /* 0x00660002ff007988 */ /* 0x0005e40008000804 */
.L_x_46:
[----:B------:R-:W-:Y:S05]  /*2210*/  BSYNC.RECONVERGENT B0 ;  /* 0x0000000000007941 */ /* 0x000fea0003800200 */
.L_x_45:
[----:B------:R-:W-:Y:S06]  /*2220*/  BAR.SYNC.DEFER_BLOCKING 0x0 ;  /* 0x0000000000007b1d */ /* 0x000fec0000010000 */
[----:B------:R-:W-:Y:S05]  /*2230*/  @P1 EXIT ;  /* 0x000000000000194d */ /* 0x000fea0003800000 */
[----:B------:R-:W4:Y:S01]  /*2240*/  S2UR UR5, SR_CgaCtaId ;  /* 0x00000000000579c3 */ /* 0x000f220000008800 */
[----:B------:R-:W-:-:S07]  /*2250*/  UMOV UR4, 0x400 ;  /* 0x0000040000047882 */ /* 0x000fce0000000000 */
[----:B0-----:R-:W0:Y:S08]  /*2260*/  LDC.64 R4, c[0x0][0x3a0] ;  /* 0x0000e800ff047b82 */ /* 0x001e300000000a00 */
[----:B------:R-:W2:Y:S01]  /*2270*/  LDC.64 R6, c[0x0][0x3a8] ;  /* 0x0000ea00ff067b82 */ /* 0x000ea20000000a00 */
[----:B----4-:R-:W-:Y:S01]  /*2280*/  ULEA UR4, UR5, UR4, 0x18 ;  /* 0x0000000405047291 */ /* 0x010fe2000f8ec0ff */
[----:B0-----:R-:W-:-:S08]  /*2290*/  IMAD.WIDE.U32 R4, R3, 0x4, R4 ;  /* 0x0000000403047825 */ /* 0x001fd000078e0004 */
[----:B------:R-:W0:Y:S04]  /*22a0*/  LDS R9, [UR4+0x6480] ;  /* 0x00648004ff097984 */ /* 0x000e280008000800 */
[----:B------:R-:W4:Y:S01]  /*22b0*/  LDS R11, [UR4+0x6600] ;  /* 0x00660004ff0b7984 */ /* 0x000f220008000800 */
[----:B--2---:R-:W-:-:S03]  /*22c0*/  IMAD.WIDE.U32 R2, R3, 0x4, R6 ;  /* 0x0000000403027825 */ /* 0x004fc600078e0006 */
[----:B0-----:R-:W-:Y:S04]  /*22d0*/  STG.E desc[UR6][R4.64], R9 ;  /* 0x0000000904007986 */ /* 0x001fe8000c101906 */
[----:B----4-:R-:W-:Y:S01]  /*22e0*/  STG.E desc[UR6][R2.64], R11 ;  /* 0x0000000b02007986 */ /* 0x010fe2000c101906 */
[----:B------:R-:W-:Y:S05]  /*22f0*/  EXIT ;  /* 0x000000000000794d */ /* 0x000fea0003800000 */
.L_x_47:
[----:B------:R-:W-:-:S00]  /*2300*/  BRA `(.L_x_47) ;  /* 0xfffffffc00fc7947 */ /* 0x000fc0000383ffff */
[----:B------:R-:W-:-:S00]  /*2310*/  NOP ;  /* 0x0000000000007918 */ /* 0x000fc00000000000 */
        /* <DEDUP_REMOVED lines=14> */
.L_x_68:


//--------------------- .text._Z14cuda_kernel_b1iiPjS_S_S_S_S_iii --------------------------
	.section	.text._Z14cuda_kernel_b1iiPjS_S_S_S_S_iii,"ax",@progbits
	.align	128
        .global         _Z14cuda_kernel_b1iiPjS_S_S_S_S_iii
        .type           _Z14cuda_kernel_b1iiPjS_S_S_S_S_iii,@function
        .size           _Z14cuda_kernel_b1iiPjS_S_S_S_S_iii,(.L_x_69 - _Z14cuda_kernel_b1iiPjS_S_S_S_S_iii)
        .other          _Z14cuda_kernel_b1iiPjS_S_S_S_S_iii,@"STO_CUDA_ENTRY STV_DEFAULT"
_Z14cuda_kernel_b1iiPjS_S_S_S_S_iii:
.text._Z14cuda_kernel_b1iiPjS_S_S_S_S_iii:
        /* <DEDUP_REMOVED lines=9> */
[----:B------:R-:W3:Y:S01]  /*0090*/  LDCU UR4, c[0x0][0x380] ;  /* 0x00007000ff0477ac */ /* 0x000ee20008000800 */
[----:B------:R-:W-:Y:S01]  /*00a0*/  VIADD R4, R12, 0x3d80 ;  /* 0x00003d800c047836 */ /* 0x000fe20000000000 */
[----:B------:R-:W4:Y:S01]  /*00b0*/  LDCU.64 UR6, c[0x0][0x358] ;  /* 0x00006b00ff0677ac */ /* 0x000f220008000a00 */
[----:B------:R-:W0:Y:S01]  /*00c0*/  LDCU UR9, c[0x0][0x3bc] ;  /* 0x00007780ff0977ac */ /* 0x000e220008000800 */
[----:B------:R-:W0:Y:S01]  /*00d0*/  LDCU UR10, c[0x0][0x3c0] ;  /* 0x00007800ff0a77ac */ /* 0x000e220008000800 */
[----:B------:R-:W0:Y:S02]  /*00e0*/  LDCU UR11, c[0x0][0x384] ;  /* 0x00007080ff0b77ac */ /* 0x000e240008000800 */
[----:B0-----:R-:W-:Y:S01]  /*00f0*/  IMAD R13, R0, UR5, R3 ;  /* 0x00000005000d7c24 */ /* 0x001fe2000f8e0203 */
[----:B------:R-:W-:-:S02]  /*0100*/  UMOV UR5, 0xffffffff ;  /* 0xffffffff00057882 */ /* 0x000fc40000000000 */
[----:B---3--:R-:W-:Y:S01]  /*0110*/  USHF.L.U32 UR4, UR5, UR4, URZ ;  /* 0x0000000405047299 */ /* 0x008fe200080006ff */
[----:B--2---:R-:W-:Y:S02]  /*0120*/  LEA R2, R5, R2, 0x18 ;  /* 0x0000000205027211 */ /* 0x004fe400078ec0ff */
[----:B-1----:R-:W-:Y:S02]  /*0130*/  ISETP.GE.AND P0, PT, R13, UR8, PT ;  /* 0x000000080d007c0c */ /* 0x002fe4000bf06270 */
[----:B------:R-:W-:Y:S01]  /*0140*/  LEA R4, R5, R4, 0x18 ;  /* 0x0000000405047211 */ /* 0x000fe200078ec0ff */
[----:B------:R-:W-:-:S03]  /*0150*/  IMAD R2, R3, 0x4, R2 ;  /* 0x0000000403027824 */ /* 0x000fc600078e0202 */
[----:B------:R-:W-:-:S07]  /*0160*/  LEA R4, R3, R4, 0x2 ;  /* 0x0000000403047211 */ /* 0x000fce00078e10ff */
[----:B----4-:R-:W-:Y:S05]  /*0170*/  @P0 BRA `(.L_x_49) ;  /* 0x00000004003c0947 */ /* 0x010fea0003800000 */
[----:B------:R-:W0:Y:S08]  /*0180*/  LDC.64 R8, c[0x0][0x390] ;  /* 0x0000e400ff087b82 */ /* 0x000e300000000a00 */
[----:B------:R-:W1:Y:S08]  /*0190*/  LDC.64 R10, c[0x0][0x398] ;  /* 0x0000e600ff0a7b82 */ /* 0x000e700000000a00 */
[----:B------:R-:W2:Y:S01]  /*01a0*/  LDC.64 R6, c[0x0][0x388] ;  /* 0x0000e200ff067b82 */ /* 0x000ea20000000a00 */
[----:B0-----:R-:W-:-:S06]  /*01b0*/  IMAD.WIDE R8, R13, 0x4, R8 ;  /* 0x000000040d087825 */ /* 0x001fcc00078e0208 */
[----:B------:R-:W3:Y:S01]  /*01c0*/  LDG.E R9, desc[UR6][R8.64] ;  /* 0x0000000608097981 */ /* 0x000ee2000c1e1900 */
[----:B-1----:R-:W-:-:S06]  /*01d0*/  IMAD.WIDE R10, R13, 0x4, R10 ;  /* 0x000000040d0a7825 */ /* 0x002fcc00078e020a */
[----:B------:R-:W3:Y:S01]  /*01e0*/  LDG.E R10, desc[UR6][R10.64] ;  /* 0x000000060a0a7981 */ /* 0x000ee2000c1e1900 */
[----:B--2---:R-:W-:-:S05]  /*01f0*/  IMAD.WIDE R6, R13, 0x4, R6 ;  /* 0x000000040d067825 */ /* 0x004fca00078e0206 */
[----:B------:R0:W3:Y:S01]  /*0200*/  LDG.E R14, desc[UR6][R6.64] ;  /* 0x00000006060e7981 */ /* 0x0000e2000c1e1900 */
[C---:B------:R-:W-:Y:S01]  /*0210*/  VIADD R18, R12.reuse, 0xf00 ;  /* 0x00000f000c127836 */ /* 0x040fe20000000000 */
[C---:B------:R-:W-:Y:S01]  /*0220*/  LEA R16, R5.reuse, R12, 0x18 ;  /* 0x0000000c05107211 */ /* 0x040fe200078ec0ff */
[C---:B------:R-:W-:Y:S02]  /*0230*/  VIADD R20, R12.reuse, 0x1e00 ;  /* 0x00001e000c147836 */ /* 0x040fe40000000000 */
[----:B------:R-:W-:Y:S01]  /*0240*/  VIADD R12, R12, 0x2d00 ;  /* 0x00002d000c0c7836 */ /* 0x000fe20000000000 */
[C---:B------:R-:W-:Y:S02]  /*0250*/  LEA R18, R5.reuse, R18, 0x18 ;  /* 0x0000001205127211 */ /* 0x040fe400078ec0ff */
[C---:B------:R-:W-:Y:S02]  /*0260*/  LEA R20, R5.reuse, R20, 0x18 ;  /* 0x0000001405147211 */ /* 0x040fe400078ec0ff */
[----:B------:R-:W-:Y:S01]  /*0270*/  LEA R22, R5, R12, 0x18 ;  /* 0x0000000c05167211 */ /* 0x000fe200078ec0ff */
[----:B------:R-:W-:-:S02]  /*0280*/  IMAD R5, R3, 0x28, R16 ;  /* 0x0000002803057824 */ /* 0x000fc400078e0210 */
[C---:B0-----:R-:W-:Y:S02]  /*0290*/  IMAD R6, R3.reuse, 0x28, R18 ;  /* 0x0000002803067824 */ /* 0x041fe400078e0212 */
[C---:B------:R-:W-:Y:S02]  /*02a0*/  IMAD R7, R3.reuse, 0x28, R20 ;  /* 0x0000002803077824 */ /* 0x040fe400078e0214 */
[----:B------:R-:W-:Y:S02]  /*02b0*/  IMAD R8, R3, 0x28, R22 ;  /* 0x0000002803087824 */ /* 0x000fe400078e0216 */
[----:B------:R-:W-:Y:S01]  /*02c0*/  HFMA2 R17, -RZ, RZ, 0, 0 ;  /* 0x00000000ff117431 */ /* 0x000fe200000001ff */
[----:B------:R-:W-:Y:S01]  /*02d0*/  BSSY.RECONVERGENT B1, `(.L_x_50) ;  /* 0x0000036000017945 */ /* 0x000fe20003800200 */
[----:B------:R-:W-:Y:S02]  /*02e0*/  IMAD.MOV.U32 R13, RZ, RZ, RZ ;  /* 0x000000ffff0d7224 */ /* 0x000fe400078e00ff */
[----:B------:R-:W-:Y:S01]  /*02f0*/  IMAD.MOV.U32 R11, RZ, RZ, RZ ;  /* 0x000000ffff0b7224 */ /* 0x000fe200078e00ff */
[----:B---3--:R-:W-:Y:S01]  /*0300*/  LOP3.LUT R12, R10, R9, R14, 0xfe, !PT ;  /* 0x000000090a0c7212 */ /* 0x008fe200078efe0e */
[----:B------:R0:W-:Y:S03]  /*0310*/  STS [R5], R14 ;  /* 0x0000000e05007388 */ /* 0x0001e60000000800 */
[----:B------:R-:W-:Y:S01]  /*0320*/  LOP3.LUT R15, R12, UR4, RZ, 0x3, !PT ;  /* 0x000000040c0f7c12 */ /* 0x000fe2000f8e03ff */
[----:B------:R0:W-:Y:S04]  /*0330*/  STS [R6], R9 ;  /* 0x0000000906007388 */ /* 0x0001e80000000800 */
[----:B------:R0:W-:Y:S04]  /*0340*/  STS [R7], R10 ;  /* 0x0000000a07007388 */ /* 0x0001e80000000800 */
[----:B------:R0:W-:Y:S02]  /*0350*/  STS [R8], R15 ;  /* 0x0000000f08007388 */ /* 0x0001e40000000800 */
.L_x_54:
[----:B0-----:R-:W-:Y:S01]  /*0360*/  IMAD R9, R17, 0x4, R8 ;  /* 0x0000000411097824 */ /* 0x001fe200078e0208 */
[----:B------:R-:W-:Y:S01]  /*0370*/  BSSY.RECONVERGENT B2, `(.L_x_51) ;  /* 0x0000029000027945 */ /* 0x000fe20003800200 */
[----:B------:R-:W-:-:S03]  /*0380*/  MOV R16, R17 ;  /* 0x0000001100107202 */ /* 0x000fc60000000f00 */
[----:B------:R-:W0:Y:S02]  /*0390*/  LDS R10, [R9] ;  /* 0x00000000090a7984 */ /* 0x000e240000000800 */
[----:B0-----:R-:W-:-:S13]  /*03a0*/  ISETP.NE.AND P0, PT, R10, RZ, PT ;  /* 0x000000ff0a00720c */ /* 0x001fda0003f05270 */
[----:B------:R-:W-:Y:S01]  /*03b0*/  @!P0 VIADD R17, R17, 0xffffffff ;  /* 0xffffffff11118836 */ /* 0x000fe20000000000 */
[----:B------:R-:W-:Y:S06]  /*03c0*/  @!P0 BRA `(.L_x_52) ;  /* 0x00000000008c8947 */ /* 0x000fec0003800000 */
[----:B------:R-:W-:-:S05]  /*03d0*/  VIADD R12, R16, UR9 ;  /* 0x00000009100c7c36 */ /* 0x000fca0008000000 */
[----:B------:R-:W-:-:S13]  /*03e0*/  ISETP.GE.AND P0, PT, R12, UR10, PT ;  /* 0x0000000a0c007c0c */ /* 0x000fda000bf06270 */
[----:B------:R-:W-:-:S05]  /*03f0*/  @!P0 LOP3.LUT R10, R10, 0xfffffffd, RZ, 0xc0, !PT ;  /* 0xfffffffd0a0a8812 */ /* 0x000fca00078ec0ff */
[----:B------:R-:W-:-:S05]  /*0400*/  IMAD.MOV R15, RZ, RZ, -R10 ;  /* 0x000000ffff0f7224 */ /* 0x000fca00078e0a0a */
[----:B------:R-:W-:-:S04]  /*0410*/  LOP3.LUT R19, R10, R15, RZ, 0xc0, !PT ;  /* 0x0000000f0a137212 */ /* 0x000fc800078ec0ff */
[C---:B------:R-:W-:Y:S02]  /*0420*/  LOP3.LUT R10, R19.reuse, R10, RZ, 0x3c, !PT ;  /* 0x0000000a130a7212 */ /* 0x040fe400078e3cff */
[----:B------:R-:W-:-:S03]  /*0430*/  LOP3.LUT P0, RZ, R19, UR4, RZ, 0x30, !PT ;  /* 0x0000000413ff7c12 */ /* 0x000fc6000f8030ff */
[----:B------:R0:W-:Y:S10]  /*0440*/  STS [R9], R10 ;  /* 0x0000000a09007388 */ /* 0x0001f40000000800 */
[----:B0-----:R-:W-:Y:S05]  /*0450*/  @!P0 BRA `(.L_x_53) ;  /* 0x0000000000648947 */ /* 0x001fea0003800000 */
[----:B------:R-:W-:-:S04]  /*0460*/  IADD3 R20, PT, PT, R16, 0x1, RZ ;  /* 0x0000000110147810 */ /* 0x000fc80007ffe0ff */
[----:B------:R-:W-:-:S13]  /*0470*/  ISETP.NE.AND P0, PT, R20, UR11, PT ;  /* 0x0000000b14007c0c */ /* 0x000fda000bf05270 */
[----:B------:R-:W-:Y:S02]  /*0480*/  @!P0 VIADD R13, R13, 0x1 ;  /* 0x000000010d0d8836 */ /* 0x000fe40000000000 */
[----:B------:R-:W-:Y:S02]  /*0490*/  @!P0 VIADD R11, R11, 0x8 ;  /* 0x000000080b0b8836 */ /* 0x000fe40000000000 */
[----:B------:R-:W-:Y:S01]  /*04a0*/  @!P0 VIADD R17, R16, 0xffffffff ;  /* 0xffffffff10118836 */ /* 0x000fe20000000000 */
[----:B------:R-:W-:Y:S06]  /*04b0*/  @!P0 BRA `(.L_x_52) ;  /* 0x0000000000508947 */ /* 0x000fec0003800000 */
[----:B------:R-:W-:-:S05]  /*04c0*/  LEA R10, R16, R5, 0x2 ;  /* 0x00000005100a7211 */ /* 0x000fca00078e10ff */
[----:B------:R-:W0:Y:S02]  /*04d0*/  LDS R12, [R10] ;  /* 0x000000000a0c7984 */ /* 0x000e240000000800 */
[-C--:B0-----:R-:W-:Y:S01]  /*04e0*/  LOP3.LUT R15, R12, R19.reuse, RZ, 0xfc, !PT ;  /* 0x000000130c0f7212 */ /* 0x081fe200078efcff */
[C---:B------:R-:W-:Y:S02]  /*04f0*/  IMAD R12, R16.reuse, 0x4, R6 ;  /* 0x00000004100c7824 */ /* 0x040fe400078e0206 */
[----:B------:R-:W-:Y:S02]  /*0500*/  IMAD R16, R16, 0x4, R7 ;  /* 0x0000000410107824 */ /* 0x000fe400078e0207 */
        /* <DEDUP_REMOVED lines=10> */
[----:B------:R-:W-:Y:S02]  /*05b0*/  LOP3.LUT R18, R17, UR4, RZ, 0x3, !PT ;  /* 0x0000000411127c12 */ /* 0x000fe4000f8e03ff */
[----:B------:R-:W-:-:S03]  /*05c0*/  MOV R17, R20 ;  /* 0x0000001400117202 */ /* 0x000fc60000000f00 */
[----:B------:R0:W-:Y:S01]  /*05d0*/  STS [R9+0x4], R18 ;  /* 0x0000041209007388 */ /* 0x0001e20000000800 */
[----:B------:R-:W-:Y:S05]  /*05e0*/  BRA `(.L_x_52) ;  /* 0x0000000000047947 */ /* 0x000fea0003800000 */
.L_x_53:
[----:B------:R-:W-:-:S07]  /*05f0*/  VIADD R17, R16, 0xffffffff ;  /* 0xffffffff10117836 */ /* 0x000fce0000000000 */
.L_x_52:
[----:B------:R-:W-:Y:S05]  /*0600*/  BSYNC.RECONVERGENT B2 ;  /* 0x0000000000027941 */ /* 0x000fea0003800200 */
.L_x_51:
[----:B------:R-:W-:-:S13]  /*0610*/  ISETP.GT.AND P0, PT, R17, -0x1, PT ;  /* 0xffffffff1100780c */ /* 0x000fda0003f04270 */
[----:B------:R-:W-:Y:S05]  /*0620*/  @P0 BRA `(.L_x_54) ;  /* 0xfffffffc004c0947 */ /* 0x000fea000383ffff */
[----:B------:R-:W-:Y:S05]  /*0630*/  BSYNC.RECONVERGENT B1 ;  /* 0x0000000000017941 */ /* 0x000fea0003800200 */
.L_x_50:
[----:B------:R1:W-:Y:S04]  /*0640*/  STS [R2], R11 ;  /* 0x0000000b02007388 */ /* 0x0003e80000000800 */
[----:B------:R1:W-:Y:S01]  /*0650*/  STS [R4], R13 ;  /* 0x0000000d04007388 */ /* 0x0003e20000000800 */
[----:B------:R-:W-:Y:S05]  /*0660*/  BRA `(.L_x_55) ;  /* 0x0000000000087947 */ /* 0x000fea0003800000 */
.L_x_49:
[----:B------:R0:W-:Y:S04]  /*0670*/  STS [R2], RZ ;  /* 0x000000ff02007388 */ /* 0x0001e80000000800 */
[----:B------:R0:W-:Y:S02]  /*0680*/  STS [R4], RZ ;  /* 0x000000ff04007388 */ /* 0x0001e40000000800 */
.L_x_55:
[----:B------:R-:W-:Y:S05]  /*0690*/  BSYNC.RECONVERGENT B0 ;  /* 0x0000000000007941 */ /* 0x000fea0003800200 */
.L_x_48:
[----:B------:R-:W-:Y:S01]  /*06a0*/  BAR.SYNC.DEFER_BLOCKING 0x0 ;  /* 0x0000000000007b1d */ /* 0x000fe20000010000 */
[C---:B------:R-:W-:Y:S02]  /*06b0*/  LOP3.LUT P1, RZ, R3.reuse, 0x3e0, RZ, 0xc0, !PT ;  /* 0x000003e003ff7812 */ /* 0x040fe4000782c0ff */
[----:B------:R-:W-:-:S03]  /*06c0*/  ISETP.GT.U32.AND P0, PT, R3, 0x1f, PT ;  /* 0x0000001f0300780c */ /* 0x000fc60003f04070 */
[----:B------:R-:W-:Y:S08]  /*06d0*/  BSSY.RECONVERGENT B0, `(.L_x_56) ;  /* 0x0000046000007945 */ /* 0x000ff00003800200 */
[----:B------:R-:W-:Y:S04]  /*06e0*/  @!P1 LDS R5, [R2+0x100] ;  /* 0x0001000002059984 */ /* 0x000fe80000000800 */
[----:B------:R-:W2:Y:S02]  /*06f0*/  @!P1 LDS R6, [R2] ;  /* 0x0000000002069984 */ /* 0x000ea40000000800 */
[----:B--2---:R-:W-:-:S05]  /*0700*/  @!P1 IMAD.IADD R5, R5, 0x1, R6 ;  /* 0x0000000105059824 */ /* 0x004fca00078e0206 */
[----:B------:R-:W-:Y:S04]  /*0710*/  @!P1 STS [R2], R5 ;  /* 0x0000000502009388 */ /* 0x000fe80000000800 */
[----:B------:R-:W-:Y:S04]  /*0720*/  @!P1 LDS R6, [R4+0x100] ;  /* 0x0001000004069984 */ /* 0x000fe80000000800 */
[----:B------:R-:W2:Y:S02]  /*0730*/  @!P1 LDS R7, [R4] ;  /* 0x0000000004079984 */ /* 0x000ea40000000800 */
[----:B--2---:R-:W-:-:S05]  /*0740*/  @!P1 IMAD.IADD R7, R6, 0x1, R7 ;  /* 0x0000000106079824 */ /* 0x004fca00078e0207 */
[----:B------:R-:W-:Y:S01]  /*0750*/  @!P1 STS [R4], R7 ;  /* 0x0000000704009388 */ /* 0x000fe20000000800 */
[----:B------:R-:W-:Y:S01]  /*0760*/  BAR.SYNC.DEFER_BLOCKING 0x0 ;  /* 0x0000000000007b1d */ /* 0x000fe20000010000 */
[----:B------:R-:W-:-:S05]  /*0770*/  ISETP.GT.U32.AND P1, PT, R3, 0xf, PT ;  /* 0x0000000f0300780c */ /* 0x000fca0003f24070 */
[----:B------:R-:W-:Y:S04]  /*0780*/  @!P0 LDS R6, [R2+0x80] ;  /* 0x0000800002068984 */ /* 0x000fe80000000800 */
[----:B0-----:R-:W0:Y:S02]  /*0790*/  @!P0 LDS R9, [R2] ;  /* 0x0000000002098984 */ /* 0x001e240000000800 */
[----:B0-----:R-:W-:-:S05]  /*07a0*/  @!P0 IADD3 R9, PT, PT, R6, R9, RZ ;  /* 0x0000000906098210 */ /* 0x001fca0007ffe0ff */
        /* <DEDUP_REMOVED lines=36> */
[----:B------:R-:W-:-:S05]  /*09f0*/  ISETP.NE.AND P1, PT, R3, RZ, PT ;  /* 0x000000ff0300720c */ /* 0x000fca0003f25270 */
[----:B------:R-:W-:Y:S04]  /*0a00*/  @!P0 LDS R6, [R2+0x8] ;  /* 0x0000080002068984 */ /* 0x000fe80000000800 */
[----:B------:R-:W0:Y:S02]  /*0a10*/  @!P0 LDS R7, [R2] ;  /* 0x0000000002078984 */ /* 0x000e240000000800 */
[----:B0-----:R-:W-:-:S05]  /*0a20*/  @!P0 IMAD.IADD R7, R6, 0x1, R7 ;  /* 0x0000000106078824 */ /* 0x001fca00078e0207 */
        /* <DEDUP_REMOVED lines=10> */
[----:B-1----:R-:W1:Y:S04]  /*0ad0*/  LDS.64 R2, [UR4+0x3c00] ;  /* 0x003c0004ff027984 */ /* 0x002e680008000a00 */
[----:B0-----:R-:W0:Y:S01]  /*0ae0*/  LDS.64 R4, [UR4+0x3d80] ;  /* 0x003d8004ff047984 */ /* 0x001e220008000a00 */
[----:B-1----:R-:W-:Y:S01]  /*0af0*/  IADD3 R2, PT, PT, R3, R2, RZ ;  /* 0x0000000203027210 */ /* 0x002fe20007ffe0ff */
[----:B0-----:R-:W-:-:S04]  /*0b00*/  IMAD.IADD R3, R5, 0x1, R4 ;  /* 0x0000000105037824 */ /* 0x001fc800078e0204 */
[----:B------:R2:W-:Y:S04]  /*0b10*/  STS [UR4+0x3c00], R2 ;  /* 0x003c0002ff007988 */ /* 0x0005e80008000804 */
[----:B------:R2:W-:Y:S02]  /*0b20*/  STS [UR4+0x3d80], R3 ;  /* 0x003d8003ff007988 */ /* 0x0005e40008000804 */
.L_x_57:
[----:B------:R-:W-:Y:S05]  /*0b30*/  BSYNC.RECONVERGENT B0 ;  /* 0x0000000000007941 */ /* 0x000fea0003800200 */
.L_x_56:
[----:B------:R-:W-:Y:S06]  /*0b40*/  BAR.SYNC.DEFER_BLOCKING 0x0 ;  /* 0x0000000000007b1d */ /* 0x000fec0000010000 */
[----:B------:R-:W-:Y:S05]  /*0b50*/  @P1 EXIT ;  /* 0x000000000000194d */ /* 0x000fea0003800000 */
[----:B------:R-:W3:Y:S01]  /*0b60*/  S2UR UR5, SR_CgaCtaId ;  /* 0x00000000000579c3 */ /* 0x000ee20000008800 */
[----:B------:R-:W-:-:S07]  /*0b70*/  UMOV UR4, 0x400 ;  /* 0x0000040000047882 */ /* 0x000fce0000000000 */
[----:B-12---:R-:W1:Y:S08]  /*0b80*/  LDC.64 R2, c[0x0][0x3a0] ;  /* 0x0000e800ff027b82 */ /* 0x006e700000000a00 */
[----:B0-----:R-:W0:Y:S01]  /*0b90*/  LDC.64 R4, c[0x0][0x3a8] ;  /* 0x0000ea00ff047b82 */ /* 0x001e220000000a00 */
[----:B---3--:R-:W-:Y:S01]  /*0ba0*/  ULEA UR4, UR5, UR4, 0x18 ;  /* 0x0000000405047291 */ /* 0x008fe2000f8ec0ff */
[----:B-1----:R-:W-:-:S08]  /*0bb0*/  IMAD.WIDE.U32 R2, R0, 0x4, R2 ;  /* 0x0000000400027825 */ /* 0x002fd000078e0002 */
[----:B------:R-:W1:Y:S04]  /*0bc0*/  LDS R7, [UR4+0x3c00] ;  /* 0x003c0004ff077984 */ /* 0x000e680008000800 */
[----:B------:R-:W2:Y:S01]  /*0bd0*/  LDS R9, [UR4+0x3d80] ;  /* 0x003d8004ff097984 */ /* 0x000ea20008000800 */
[----:B0-----:R-:W-:-:S03]  /*0be0*/  IMAD.WIDE.U32 R4, R0, 0x4, R4 ;  /* 0x0000000400047825 */ /* 0x001fc600078e0004 */
[----:B-1----:R-:W-:Y:S04]  /*0bf0*/  STG.E desc[UR6][R2.64], R7 ;  /* 0x0000000702007986 */ /* 0x002fe8000c101906 */
[----:B--2---:R-:W-:Y:S01]  /*0c00*/  STG.E desc[UR6][R4.64], R9 ;  /* 0x0000000904007986 */ /* 0x004fe2000c101906 */
[----:B------:R-:W-:Y:S05]  /*0c10*/  EXIT ;  /* 0x000000000000794d */ /* 0x000fea0003800000 */
.L_x_58:
        /* <DEDUP_REMOVED lines=14> */
.L_x_69:


//--------------------- .text._Z16sgpu_cuda_kerneliiPjS_S_S_i --------------------------
	.section	.text._Z16sgpu_cuda_kerneliiPjS_S_S_i,"ax",@progbits
	.align	128
        .global         _Z16sgpu_cuda_kerneliiPjS_S_S_i
        .type           _Z16sgpu_cuda_kerneliiPjS_S_S_i,@function
        .size           _Z16sgpu_cuda_kerneliiPjS_S_S_i,(.L_x_70 - _Z16sgpu_cuda_kerneliiPjS_S_S_i)
        .other          _Z16sgpu_cuda_kerneliiPjS_S_S_i,@"STO_CUDA_ENTRY STV_DEFAULT"
_Z16sgpu_cuda_kerneliiPjS_S_S_i:
.text._Z16sgpu_cuda_kerneliiPjS_S_S_i:
[----:B------:R-:W-:Y:S01]  /*0000*/  LDC R1, c[0x0][0x37c] ;  /* 0x0000df00ff017b82 */ /* 0x000fe20000000800 */
[----:B------:R-:W0:Y:S01]  /*0010*/  S2R R3, SR_TID.X ;  /* 0x0000000000037919 */ /* 0x000e220000002100 */
[----:B------:R-:W0:Y:S01]  /*0020*/  LDCU UR5, c[0x0][0x360] ;  /* 0x00006c00ff0577ac */ /* 0x000e220008000800 */
[----:B------:R-:W-:Y:S01]  /*0030*/  MOV R4, 0x400 ;  /* 0x0000040000047802 */ /* 0x000fe20000000f00 */
[----:B------:R-:W-:Y:S01]  /*0040*/  BSSY.RECONVERGENT B0, `(.L_x_59) ;  /* 0x0000058000007945 */ /* 0x000fe20003800200 */
[----:B------:R-:W0:Y:S01]  /*0050*/  S2R R0, SR_CTAID.X ;  /* 0x0000000000007919 */ /* 0x000e220000002500 */
[----:B------:R-:W1:Y:S02]  /*0060*/  LDCU UR8, c[0x0][0x3a8] ;  /* 0x00007500ff0877ac */ /* 0x000e640008000800 */
[----:B------:R-:W-:Y:S01]  /*0070*/  VIADD R2, R4, 0x3c00 ;  /* 0x00003c0004027836 */ /* 0x000fe20000000000 */
[----:B------:R-:W2:Y:S01]  /*0080*/  S2R R17, SR_CgaCtaId ;  /* 0x0000000000117919 */ /* 0x000ea20000008800 */
[----:B------:R-:W3:Y:S01]  /*0090*/  LDCU UR4, c[0x0][0x380] ;  /* 0x00007000ff0477ac */ /* 0x000ee20008000800 */
[----:B------:R-:W4:Y:S01]  /*00a0*/  LDCU.64 UR6, c[0x0][0x358] ;  /* 0x00006b00ff0677ac */ /* 0x000f220008000a00 */
[----:B------:R-:W0:Y:S02]  /*00b0*/  LDCU UR9, c[0x0][0x384] ;  /* 0x00007080ff0977ac */ /* 0x000e240008000800 */
[----:B0-----:R-:W-:Y:S01]  /*00c0*/  IMAD R5, R0, UR5, R3 ;  /* 0x0000000500057c24 */ /* 0x001fe2000f8e0203 */
[----:B------:R-:W-:-:S02]  /*00d0*/  UMOV UR5, 0xffffffff ;  /* 0xffffffff00057882 */ /* 0x000fc40000000000 */
[----:B---3--:R-:W-:Y:S01]  /*00e0*/  USHF.L.U32 UR4, UR5, UR4, URZ ;  /* 0x0000000405047299 */ /* 0x008fe200080006ff */
[----:B--2---:R-:W-:Y:S02]  /*00f0*/  LEA R2, R17, R2, 0x18 ;  /* 0x0000000211027211 */ /* 0x004fe400078ec0ff */
[----:B-1----:R-:W-:-:S03]  /*0100*/  ISETP.GE.AND P0, PT, R5, UR8, PT ;  /* 0x0000000805007c0c */ /* 0x002fc6000bf06270 */
[----:B------:R-:W-:-:S10]  /*0110*/  IMAD R2, R3, 0x4, R2 ;  /* 0x0000000403027824 */ /* 0x000fd400078e0202 */
        /* <DEDUP_REMOVED lines=10> */
[C---:B------:R-:W-:Y:S02]  /*01c0*/  VIADD R5, R4.reuse, 0xf00 ;  /* 0x00000f0004057836 */ /* 0x040fe40000000000 */
[C---:B------:R-:W-:Y:S02]  /*01d0*/  VIADD R14, R4.reuse, 0x1e00 ;  /* 0x00001e00040e7836 */ /* 0x040fe40000000000 */
[----:B------:R-:W-:Y:S01]  /*01e0*/  VIADD R15, R4, 0x2d00 ;  /* 0x00002d00040f7836 */ /* 0x000fe20000000000 */
[C---:B------:R-:W-:Y:S02]  /*01f0*/  LEA R4, R17.reuse, R4, 0x18 ;  /* 0x0000000411047211 */ /* 0x040fe400078ec0ff */
[C---:B------:R-:W-:Y:S02]  /*0200*/  LEA R12, R17.reuse, R5, 0x18 ;  /* 0x00000005110c7211 */ /* 0x040fe400078ec0ff */
[----:B------:R-:W-:-:S02]  /*0210*/  LEA R14, R17, R14, 0x18 ;  /* 0x0000000e110e7211 */ /* 0x000fc400078ec0ff */
[----:B------:R-:W-:Y:S01]  /*0220*/  LEA R16, R17, R15, 0x18 ;  /* 0x0000000f11107211 */ /* 0x000fe200078ec0ff */
[C---:B------:R-:W-:Y:S02]  /*0230*/  IMAD R4, R3.reuse, 0x28, R4 ;  /* 0x0000002803047824 */ /* 0x040fe400078e0204 */
[C---:B------:R-:W-:Y:S02]  /*0240*/  IMAD R5, R3.reuse, 0x28, R12 ;  /* 0x0000002803057824 */ /* 0x040fe400078e020c */
[C---:B0-----:R-:W-:Y:S02]  /*0250*/  IMAD R6, R3.reuse, 0x28, R14 ;  /* 0x0000002803067824 */ /* 0x041fe400078e020e */
[----:B------:R-:W-:Y:S02]  /*0260*/  IMAD R7, R3, 0x28, R16 ;  /* 0x0000002803077824 */ /* 0x000fe400078e0210 */
[----:B------:R-:W-:Y:S01]  /*0270*/  HFMA2 R12, -RZ, RZ, 0, 0 ;  /* 0x00000000ff0c7431 */ /* 0x000fe200000001ff */
[----:B------:R-:W-:Y:S01]  /*0280*/  BSSY.RECONVERGENT B1, `(.L_x_61) ;  /* 0x0000030000017945 */ /* 0x000fe20003800200 */
[----:B------:R-:W-:Y:S01]  /*0290*/  IMAD.MOV.U32 R9, RZ, RZ, RZ ;  /* 0x000000ffff097224 */ /* 0x000fe200078e00ff */
[----:B---3--:R-:W-:Y:S01]  /*02a0*/  LOP3.LUT R10, R11, R8, R13, 0xfe, !PT ;  /* 0x000000080b0a7212 */ /* 0x008fe200078efe0d */
[----:B------:R0:W-:Y:S04]  /*02b0*/  STS [R4], R13 ;  /* 0x0000000d04007388 */ /* 0x0001e80000000800 */
[----:B------:R0:W-:Y:S04]  /*02c0*/  STS [R5], R8 ;  /* 0x0000000805007388 */ /* 0x0001e80000000800 */
[----:B------:R0:W-:Y:S04]  /*02d0*/  STS [R6], R11 ;  /* 0x0000000b06007388 */ /* 0x0001e80000000800 */
[----:B------:R0:W-:Y:S02]  /*02e0*/  STS [R7], R10 ;  /* 0x0000000a07007388 */ /* 0x0001e40000000800 */
.L_x_65:
[----:B0-----:R-:W-:Y:S01]  /*02f0*/  IMAD R17, R12, 0x4, R7 ;  /* 0x000000040c117824 */ /* 0x001fe200078e0207 */
[----:B------:R-:W-:Y:S01]  /*0300*/  BSSY.RECONVERGENT B2, `(.L_x_62) ;  /* 0x0000025000027945 */ /* 0x000fe20003800200 */
[----:B------:R-:W-:-:S03]  /*0310*/  IMAD.MOV.U32 R15, RZ, RZ, R12 ;  /* 0x000000ffff0f7224 */ /* 0x000fc600078e000c */
[----:B0-----:R-:W0:Y:S02]  /*0320*/  LDS R11, [R17] ;  /* 0x00000000110b7984 */ /* 0x001e240000000800 */
[----:B0-----:R-:W-:-:S04]  /*0330*/  LOP3.LUT R8, R11, UR4, RZ, 0xfc, !PT ;  /* 0x000000040b087c12 */ /* 0x001fc8000f8efcff */
[----:B------:R-:W-:-:S13]  /*0340*/  ISETP.NE.AND P0, PT, R8, -0x1, PT ;  /* 0xffffffff0800780c */ /* 0x000fda0003f05270 */
[----:B------:R-:W-:Y:S01]  /*0350*/  @!P0 VIADD R12, R12, 0xffffffff ;  /* 0xffffffff0c0c8836 */ /* 0x000fe20000000000 */
[----:B------:R-:W-:Y:S06]  /*0360*/  @!P0 BRA `(.L_x_63) ;  /* 0x0000000000788947 */ /* 0x000fec0003800000 */
[----:B------:R-:W-:-:S04]  /*0370*/  IADD3 R8, PT, PT, R11, 0x1, RZ ;  /* 0x000000010b087810 */ /* 0x000fc80007ffe0ff */
[CC--:B------:R-:W-:Y:S02]  /*0380*/  LOP3.LUT R10, R8.reuse, R11.reuse, RZ, 0xfc, !PT ;  /* 0x0000000b080a7212 */ /* 0x0c0fe400078efcff */
[----:B------:R-:W-:-:S03]  /*0390*/  LOP3.LUT R19, R8, R11, RZ, 0x30, !PT ;  /* 0x0000000b08137212 */ /* 0x000fc600078e30ff */
[----:B------:R0:W-:Y:S01]  /*03a0*/  STS [R17], R10 ;  /* 0x0000000a11007388 */ /* 0x0001e20000000800 */
[----:B------:R-:W-:-:S13]  /*03b0*/  LOP3.LUT P0, RZ, R19, UR4, RZ, 0x30, !PT ;  /* 0x0000000413ff7c12 */ /* 0x000fda000f8030ff */
[----:B0-----:R-:W-:Y:S05]  /*03c0*/  @!P0 BRA `(.L_x_64) ;  /* 0x00000000005c8947 */ /* 0x001fea0003800000 */
[----:B------:R-:W-:-:S05]  /*03d0*/  VIADD R18, R15, 0x1 ;  /* 0x000000010f127836 */ /* 0x000fca0000000000 */
[----:B------:R-:W-:-:S13]  /*03e0*/  ISETP.NE.AND P0, PT, R18, UR9, PT ;  /* 0x0000000912007c0c */ /* 0x000fda000bf05270 */
[----:B------:R-:W-:Y:S02]  /*03f0*/  @!P0 VIADD R9, R9, 0x1 ;  /* 0x0000000109098836 */ /* 0x000fe40000000000 */
[----:B------:R-:W-:Y:S01]  /*0400*/  @!P0 VIADD R12, R15, 0xffffffff ;  /* 0xffffffff0f0c8836 */ /* 0x000fe20000000000 */
[----:B------:R-:W-:Y:S06]  /*0410*/  @!P0 BRA `(.L_x_63) ;  /* 0x00000000004c8947 */ /* 0x000fec0003800000 */
[C---:B------:R-:W-:Y:S02]  /*0420*/  IMAD R8, R15.reuse, 0x4, R4 ;  /* 0x000000040f087824 */ /* 0x040fe400078e0204 */
[----:B------:R-:W-:-:S03]  /*0430*/  IMAD R14, R15, 0x4, R6 ;  /* 0x000000040f0e7824 */ /* 0x000fc600078e0206 */
[----:B------:R-:W0:Y:S02]  /*0440*/  LDS R10, [R8] ;  /* 0x00000000080a7984 */ /* 0x000e240000000800 */
[----:B0-----:R-:W-:Y:S02]  /*0450*/  LOP3.LUT R11, R10, R19, RZ, 0xfc, !PT ;  /* 0x000000130a0b7212 */ /* 0x001fe400078efcff */
[----:B------:R-:W-:-:S03]  /*0460*/  LEA R10, R15, R5, 0x2 ;  /* 0x000000050f0a7211 */ /* 0x000fc600078e10ff */
[----:B------:R-:W-:Y:S04]  /*0470*/  STS [R8+0x4], R11 ;  /* 0x0000040b08007388 */ /* 0x000fe80000000800 */
[----:B------:R-:W0:Y:S02]  /*0480*/  LDS R12, [R10] ;  /* 0x000000000a0c7984 */ /* 0x000e240000000800 */
[----:B0-----:R-:W-:-:S05]  /*0490*/  LOP3.LUT R12, R12, R19, RZ, 0xfc, !PT ;  /* 0x000000130c0c7212 */ /* 0x001fca00078efcff */
[----:B------:R-:W-:-:S05]  /*04a0*/  IMAD.SHL.U32 R13, R12, 0x2, RZ ;  /* 0x000000020c0d7824 */ /* 0x000fca00078e00ff */
[----:B------:R-:W-:Y:S04]  /*04b0*/  STS [R10+0x4], R13 ;  /* 0x0000040d0a007388 */ /* 0x000fe80000000800 */
[----:B------:R-:W0:Y:S02]  /*04c0*/  LDS R12, [R14] ;  /* 0x000000000e0c7984 */ /* 0x000e240000000800 */
[----:B0-----:R-:W-:-:S04]  /*04d0*/  LOP3.LUT R12, R12, R19, RZ, 0xfc, !PT ;  /* 0x000000130c0c7212 */ /* 0x001fc800078efcff */
[----:B------:R-:W-:Y:S01]  /*04e0*/  SHF.R.U32.HI R16, RZ, 0x1, R12 ;  /* 0x00000001ff107819 */ /* 0x000fe2000001160c */
[----:B------:R-:W-:-:S03]  /*04f0*/  IMAD.MOV.U32 R12, RZ, RZ, R18 ;  /* 0x000000ffff0c7224 */ /* 0x000fc600078e0012 */
[----:B------:R-:W-:Y:S01]  /*0500*/  LOP3.LUT R15, R16, R11, R13, 0xfe, !PT ;  /* 0x0000000b100f7212 */ /* 0x000fe200078efe0d */
[----:B------:R0:W-:Y:S04]  /*0510*/  STS [R14+0x4], R16 ;  /* 0x000004100e007388 */ /* 0x0001e80000000800 */
[----:B------:R0:W-:Y:S01]  /*0520*/  STS [R17+0x4], R15 ;  /* 0x0000040f11007388 */ /* 0x0001e20000000800 */
[----:B------:R-:W-:Y:S05]  /*0530*/  BRA `(.L_x_63) ;  /* 0x0000000000047947 */ /* 0x000fea0003800000 */
.L_x_64:
[----:B------:R-:W-:-:S07]  /*0540*/  VIADD R12, R15, 0xffffffff ;  /* 0xffffffff0f0c7836 */ /* 0x000fce0000000000 */
.L_x_63:
[----:B------:R-:W-:Y:S05]  /*0550*/  BSYNC.RECONVERGENT B2 ;  /* 0x0000000000027941 */ /* 0x000fea0003800200 */
.L_x_62:
[----:B------:R-:W-:-:S13]  /*0560*/  ISETP.GT.AND P0, PT, R12, -0x1, PT ;  /* 0xffffffff0c00780c */ /* 0x000fda0003f04270 */
[----:B------:R-:W-:Y:S05]  /*0570*/  @P0 BRA `(.L_x_65) ;  /* 0xfffffffc005c0947 */ /* 0x000fea000383ffff */
[----:B------:R-:W-:Y:S05]  /*0580*/  BSYNC.RECONVERGENT B1 ;  /* 0x0000000000017941 */ /* 0x000fea0003800200 */
.L_x_61:
[----:B------:R1:W-:Y:S01]  /*0590*/  STS [R2], R9 ;  /* 0x0000000902007388 */ /* 0x0003e20000000800 */
[----:B------:R-:W-:Y:S05]  /*05a0*/  BRA `(.L_x_66) ;  /* 0x0000000000047947 */ /* 0x000fea0003800000 */
.L_x_60:
[----:B------:R0:W-:Y:S02]  /*05b0*/  STS [R2], RZ ;  /* 0x000000ff02007388 */ /* 0x0001e40000000800 */
.L_x_66:
[----:B------:R-:W-:Y:S05]  /*05c0*/  BSYNC.RECONVERGENT B0 ;  /* 0x0000000000007941 */ /* 0x000fea0003800200 */
.L_x_59:
[----:B------:R-:W-:Y:S01]  /*05d0*/  BAR.SYNC.DEFER_BLOCKING 0x0 ;  /* 0x0000000000007b1d */ /* 0x000fe20000010000 */
[C---:B------:R-:W-:Y:S02]  /*05e0*/  LOP3.LUT P0, RZ, R3.reuse, 0x3e0, RZ, 0xc0, !PT ;  /* 0x000003e003ff7812 */ /* 0x040fe4000780c0ff */
[C---:B------:R-:W-:Y:S02]  /*05f0*/  ISETP.GT.U32.AND P1, PT, R3.reuse, 0x1f, PT ;  /* 0x0000001f0300780c */ /* 0x040fe40003f24070 */
[----:B------:R-:W-:-:S13]  /*0600*/  ISETP.NE.AND P2, PT, R3, RZ, PT ;  /* 0x000000ff0300720c */ /* 0x000fda0003f45270 */
[----:B------:R-:W2:Y:S01]  /*0610*/  @!P2 S2R R6, SR_CgaCtaId ;  /* 0x000000000006a919 */ /* 0x000ea20000008800 */
[----:B------:R-:W-:Y:S04]  /*0620*/  @!P0 LDS R4, [R2+0x100] ;  /* 0x0001000002048984 */ /* 0x000fe80000000800 */
[----:B------:R-:W3:Y:S02]  /*0630*/  @!P0 LDS R5, [R2] ;  /* 0x0000000002058984 */ /* 0x000ee40000000800 */
[----:B---3--:R-:W-:-:S05]  /*0640*/  @!P0 IADD3 R5, PT, PT, R4, R5, RZ ;  /* 0x0000000504058210 */ /* 0x008fca0007ffe0ff */
[----:B------:R-:W-:Y:S01]  /*0650*/  @!P0 STS [R2], R5 ;  /* 0x0000000502008388 */ /* 0x000fe20000000800 */
[----:B------:R-:W-:Y:S01]  /*0660*/  BAR.SYNC.DEFER_BLOCKING 0x0 ;  /* 0x0000000000007b1d */ /* 0x000fe20000010000 */
[----:B------:R-:W-:-:S05]  /*0670*/  ISETP.GT.U32.AND P0, PT, R3, 0xf, PT ;  /* 0x0000000f0300780c */ /* 0x000fca0003f04070 */
[----:B------:R-:W-:Y:S04]  /*0680*/  @!P1 LDS R4, [R2+0x80] ;  /* 0x0000800002049984 */ /* 0x000fe80000000800 */
[----:B------:R-:W3:Y:S02]  /*0690*/  @!P1 LDS R7, [R2] ;  /* 0x0000000002079984 */ /* 0x000ee40000000800 */
[----:B---3--:R-:W-:-:S05]  /*06a0*/  @!P1 IMAD.IADD R7, R4, 0x1, R7 ;  /* 0x0000000104079824 */ /* 0x008fca00078e0207 */
[----:B------:R-:W-:Y:S01]  /*06b0*/  @!P1 STS [R2], R7 ;  /* 0x0000000702009388 */ /* 0x000fe20000000800 */
[----:B------:R-:W-:Y:S01]  /*06c0*/  BAR.SYNC.DEFER_BLOCKING 0x0 ;  /* 0x0000000000007b1d */ /* 0x000fe20000010000 */
[----:B------:R-:W-:-:S05]  /*06d0*/  ISETP.GT.U32.AND P1, PT, R3, 0x7, PT ;  /* 0x000000070300780c */ /* 0x000fca0003f24070 */
[----:B------:R-:W-:Y:S04]  /*06e0*/  @!P0 LDS R4, [R2+0x40] ;  /* 0x0000400002048984 */ /* 0x000fe80000000800 */
[----:B-1----:R-:W1:Y:S02]  /*06f0*/  @!P0 LDS R9, [R2] ;  /* 0x0000000002098984 */ /* 0x002e640000000800 */
[----:B-1----:R-:W-:-:S05]  /*0700*/  @!P0 IMAD.IADD R9, R4, 0x1, R9 ;  /* 0x0000000104098824 */ /* 0x002fca00078e0209 */
[----:B------:R-:W-:Y:S01]  /*0710*/  @!P0 STS [R2], R9 ;  /* 0x0000000902008388 */ /* 0x000fe20000000800 */
[----:B------:R-:W-:Y:S01]  /*0720*/  BAR.SYNC.DEFER_BLOCKING 0x0 ;  /* 0x0000000000007b1d */ /* 0x000fe20000010000 */
[----:B------:R-:W-:-:S05]  /*0730*/  ISETP.GT.U32.AND P0, PT, R3, 0x3, PT ;  /* 0x000000030300780c */ /* 0x000fca0003f04070 */
[----:B------:R-:W-:Y:S04]  /*0740*/  @!P1 LDS R4, [R2+0x20] ;  /* 0x0000200002049984 */ /* 0x000fe80000000800 */
[----:B------:R-:W1:Y:S02]  /*0750*/  @!P1 LDS R5, [R2] ;  /* 0x0000000002059984 */ /* 0x000e640000000800 */
[----:B-1----:R-:W-:-:S05]  /*0760*/  @!P1 IMAD.IADD R5, R4, 0x1, R5 ;  /* 0x0000000104059824 */ /* 0x002fca00078e0205 */
[----:B------:R1:W-:Y:S01]  /*0770*/  @!P1 STS [R2], R5 ;  /* 0x0000000502009388 */ /* 0x0003e20000000800 */
[----:B------:R-:W-:Y:S01]  /*0780*/  BAR.SYNC.DEFER_BLOCKING 0x0 ;  /* 0x0000000000007b1d */ /* 0x000fe20000010000 */
[----:B------:R-:W-:Y:S02]  /*0790*/  ISETP.GT.U32.AND P1, PT, R3, 0x1, PT ;  /* 0x000000010300780c */ /* 0x000fe40003f24070 */
[----:B-1----:R-:W-:-:S04]  /*07a0*/  @!P2 MOV R5, 0x400 ;  /* 0x000004000005a802 */ /* 0x002fc80000000f00 */
[----:B--2---:R-:W-:Y:S01]  /*07b0*/  @!P2 LEA R9, R6, R5, 0x18 ;  /* 0x000000050609a211 */ /* 0x004fe200078ec0ff */
[----:B------:R-:W-:Y:S04]  /*07c0*/  @!P0 LDS R4, [R2+0x10] ;  /* 0x0000100002048984 */ /* 0x000fe80000000800 */
[----:B------:R-:W1:Y:S02]  /*07d0*/  @!P0 LDS R7, [R2] ;  /* 0x0000000002078984 */ /* 0x000e640000000800 */
[----:B-1----:R-:W-:-:S05]  /*07e0*/  @!P0 IADD3 R7, PT, PT, R4, R7, RZ ;  /* 0x0000000704078210 */ /* 0x002fca0007ffe0ff */
[----:B------:R-:W-:Y:S01]  /*07f0*/  @!P0 STS [R2], R7 ;  /* 0x0000000702008388 */ /* 0x000fe20000000800 */
[----:B------:R-:W-:Y:S06]  /*0800*/  BAR.SYNC.DEFER_BLOCKING 0x0 ;  /* 0x0000000000007b1d */ /* 0x000fec0000010000 */
[----:B------:R-:W-:Y:S04]  /*0810*/  @!P1 LDS R3, [R2+0x8] ;  /* 0x0000080002039984 */ /* 0x000fe80000000800 */
[----:B------:R-:W1:Y:S02]  /*0820*/  @!P1 LDS R4, [R2] ;  /* 0x0000000002049984 */ /* 0x000e640000000800 */
[----:B-1----:R-:W-:-:S05]  /*0830*/  @!P1 IMAD.IADD R3, R3, 0x1, R4 ;  /* 0x0000000103039824 */ /* 0x002fca00078e0204 */
[----:B------:R-:W-:Y:S01]  /*0840*/  @!P1 STS [R2], R3 ;  /* 0x0000000302009388 */ /* 0x000fe20000000800 */
[----:B------:R-:W-:Y:S06]  /*0850*/  BAR.SYNC.DEFER_BLOCKING 0x0 ;  /* 0x0000000000007b1d */ /* 0x000fec0000010000 */
[----:B------:R-:W1:Y:S02]  /*0860*/  @!P2 LDS.64 R4, [R9+0x3c00] ;  /* 0x003c00000904a984 */ /* 0x000e640000000a00 */
[----:B-1----:R-:W-:-:S05]  /*0870*/  @!P2 IMAD.IADD R4, R5, 0x1, R4 ;  /* 0x000000010504a824 */ /* 0x002fca00078e0204 */
[----:B------:R1:W-:Y:S01]  /*0880*/  @!P2 STS [R9+0x3c00], R4 ;  /* 0x003c00040900a388 */ /* 0x0003e20000000800 */
[----:B------:R-:W-:Y:S06]  /*0890*/  BAR.SYNC.DEFER_BLOCKING 0x0 ;  /* 0x0000000000007b1d */ /* 0x000fec0000010000 */
[----:B------:R-:W-:Y:S05]  /*08a0*/  @P2 EXIT ;  /* 0x000000000000294d */ /* 0x000fea0003800000 */
[----:B------:R-:W2:Y:S01]  /*08b0*/  S2UR UR5, SR_CgaCtaId ;  /* 0x00000000000579c3 */ /* 0x000ea20000008800 */
[----:B------:R-:W-:-:S07]  /*08c0*/  UMOV UR4, 0x400 ;  /* 0x0000040000047882 */ /* 0x000fce0000000000 */
[----:B0-----:R-:W0:Y:S01]  /*08d0*/  LDC.64 R2, c[0x0][0x3a0] ;  /* 0x0000e800ff027b82 */ /* 0x001e220000000a00 */
[----:B--2---:R-:W-:Y:S01]  /*08e0*/  ULEA UR4, UR5, UR4, 0x18 ;  /* 0x0000000405047291 */ /* 0x004fe2000f8ec0ff */
[----:B0-----:R-:W-:-:S08]  /*08f0*/  IMAD.WIDE.U32 R2, R0, 0x4, R2 ;  /* 0x0000000400027825 */ /* 0x001fd000078e0002 */
[----:B------:R-:W0:Y:S04]  /*0900*/  LDS R5, [UR4+0x3c00] ;  /* 0x003c0004ff057984 */ /* 0x000e280008000800 */
[----:B0-----:R-:W-:Y:S01]  /*0910*/  STG.E desc[UR6][R2.64], R5 ;  /* 0x0000000502007986 */ /* 0x001fe2000c101906 */
[----:B------:R-:W-:Y:S05]  /*0920*/  EXIT ;  /* 0x000000000000794d */ /* 0x000fea0003800000 */
.L_x_67:
        /* <DEDUP_REMOVED lines=13> */
.L_x_70:


//--------------------- .nv.shared._Z14cuda_kernel_b2iiPjS_S_S_S_S_iiiiiiii --------------------------
	.section	.nv.shared._Z14cuda_kernel_b2iiPjS_S_S_S_S_iiiiiiii,"aw",@nobits
	.sectionflags	@""
	.align	4
.nv.shared._Z14cuda_kernel_b2iiPjS_S_S_S_S_iiiiiiii:
	.zero		27520


//--------------------- .nv.shared.reserved.0     --------------------------
	.section	.nv.shared.reserved.0,"aw",@nobits
	.weak		__nv_reservedSMEM_offset_0_alias
	.size		__nv_reservedSMEM_offset_0_alias, 0, 64
	.other		__nv_reservedSMEM_offset_0_alias,@"STO_CUDA_RESERVED_SHARED STV_DEFAULT"
__nv_reservedSMEM_offset_0_alias:
	.zero		0
	.zero		64


//--------------------- .nv.shared._Z14cuda_kernel_b1iiPjS_S_S_S_S_iii --------------------------
	.section	.nv.shared._Z14cuda_kernel_b1iiPjS_S_S_S_S_iii,"aw",@nobits
	.sectionflags	@""
	.align	4
.nv.shared._Z14cuda_kernel_b1iiPjS_S_S_S_S_iii:
	.zero		17152


//--------------------- .nv.shared._Z16sgpu_cuda_kerneliiPjS_S_S_i --------------------------
	.section	.nv.shared._Z16sgpu_cuda_kerneliiPjS_S_S_i,"aw",@nobits
	.sectionflags	@""
	.align	4
.nv.shared._Z16sgpu_cuda_kerneliiPjS_S_S_i:
	.zero		16768


//--------------------- .nv.constant0._Z14cuda_kernel_b2iiPjS_S_S_S_S_iiiiiiii --------------------------
	.section	.nv.constant0._Z14cuda_kernel_b2iiPjS_S_S_S_S_iiiiiiii,"a",@progbits
	.sectionflags	@""
	.align	4
.nv.constant0._Z14cuda_kernel_b2iiPjS_S_S_S_S_iiiiiiii:
	.zero		984


//--------------------- .nv.constant0._Z14cuda_kernel_b1iiPjS_S_S_S_S_iii --------------------------
	.section	.nv.constant0._Z14cuda_kernel_b1iiPjS_S_S_S_S_iii,"a",@progbits
	.sectionflags	@""
	.align	4
.nv.constant0._Z14cuda_kernel_b1iiPjS_S_S_S_S_iii:
	.zero		964


//--------------------- .nv.constant0._Z16sgpu_cuda_kerneliiPjS_S_S_i --------------------------
	.section	.nv.constant0._Z16sgpu_cuda_kerneliiPjS_S_S_i,"a",@progbits
	.sectionflags	@""
	.align	4
.nv.constant0._Z16sgpu_cuda_kerneliiPjS_S_S_i:
	.zero		940


//--------------------- SYMBOLS --------------------------

	.type		.nv.reservedSmem.offset0,@object
	.size		.nv.reservedSmem.offset0,0x4
	.type		.nv.reservedSmem.cap,@object
	.size		.nv.reservedSmem.cap,0x4
